//
// Generated by NVIDIA NVVM Compiler
//
// Compiler Build ID: CL-36424714
// Cuda compilation tools, release 13.0, V13.0.88
// Based on NVVM 20.0.0
//

.version 9.0
.target sm_100
.address_size 64

	// .globl	_Z27kernel_bruteforce_optimizedPKjP12ResultPacketPimmi
.global .align 4 .b8 precalc_xorwow_matrix[102400];
.global .align 4 .b8 precalc_xorwow_offset_matrix[102400];
.global .align 4 .b8 mrg32k3aM1[2304];
.global .align 4 .b8 mrg32k3aM2[2304];
.global .align 4 .b8 mrg32k3aM1SubSeq[2016];
.global .align 4 .b8 mrg32k3aM2SubSeq[2016];
.global .align 4 .b8 mrg32k3aM1Seq[2304];
.global .align 4 .b8 mrg32k3aM2Seq[2304];
.const .align 8 .b8 __cr_lgamma_table[72];
.const .align 4 .b8 d_target_prefixes[4096];
.const .align 4 .u32 d_num_targets;
.const .align 8 .b8 d_gx[32] = {172, 187, 220, 249, 126, 102, 190, 121, 7, 11, 135, 206, 149, 98, 160, 85, 217, 40, 206, 45, 219, 252, 155, 2, 152, 23, 248, 22, 91, 129, 242, 89};
.const .align 8 .b8 d_gy[32] = {101, 196, 163, 38, 119, 218, 58, 72, 168, 8, 17, 14, 252, 251, 164, 93, 25, 84, 133, 166, 72, 180, 23, 253, 1, 5, 108, 131, 2, 99, 108, 60};

.visible .entry _Z27kernel_bruteforce_optimizedPKjP12ResultPacketPimmi(
	.param .u64 .ptr .align 1 _Z27kernel_bruteforce_optimizedPKjP12ResultPacketPimmi_param_0,
	.param .u64 .ptr .align 1 _Z27kernel_bruteforce_optimizedPKjP12ResultPacketPimmi_param_1,
	.param .u64 .ptr .align 1 _Z27kernel_bruteforce_optimizedPKjP12ResultPacketPimmi_param_2,
	.param .u64 _Z27kernel_bruteforce_optimizedPKjP12ResultPacketPimmi_param_3,
	.param .u64 _Z27kernel_bruteforce_optimizedPKjP12ResultPacketPimmi_param_4,
	.param .u32 _Z27kernel_bruteforce_optimizedPKjP12ResultPacketPimmi_param_5
)
.maxntid 256
{
	.reg .pred 	%p<24>;
	.reg .b32 	%r<597>;
	.reg .b64 	%rd<90>;

	ld.param.u64 	%rd23, [_Z27kernel_bruteforce_optimizedPKjP12ResultPacketPimmi_param_0];
	ld.param.u64 	%rd21, [_Z27kernel_bruteforce_optimizedPKjP12ResultPacketPimmi_param_1];
	ld.param.u64 	%rd24, [_Z27kernel_bruteforce_optimizedPKjP12ResultPacketPimmi_param_3];
	ld.param.u64 	%rd25, [_Z27kernel_bruteforce_optimizedPKjP12ResultPacketPimmi_param_4];
	cvta.to.global.u64 	%rd1, %rd23;
	mov.u32 	%r91, %tid.x;
	mov.u32 	%r1, %ctaid.x;
	mov.u32 	%r92, %ntid.x;
	mad.lo.s32 	%r2, %r1, %r92, %r91;
	cvt.u32.u64 	%r3, %rd24;
	{ .reg .b32 tmp; mov.b64 {tmp, %r4}, %rd24; }
	shr.s32 	%r5, %r2, 31;
	cvt.u32.u64 	%r93, %rd25;
	and.b32  	%r6, %r93, 3;
	shr.u64 	%rd26, %rd25, 2;
	cvt.u32.u64 	%r7, %rd26;
	shr.u64 	%rd27, %rd25, 34;
	cvt.u32.u64 	%r94, %rd27;
	mov.b32 	%r95, -766435501;
	mul.hi.u32 	%r96, %r95, %r7;
	mul.lo.s32 	%r8, %r7, -766435501;
	mov.b32 	%r97, -845247145;
	mul.hi.u32 	%r9, %r97, %r2;
	mul.lo.s32 	%r10, %r2, -845247145;
	xor.b32  	%r98, %r9, %r3;
	xor.b32  	%r99, %r98, %r94;
	xor.b32  	%r100, %r96, %r4;
	xor.b32  	%r101, %r100, %r5;
	add.s32 	%r11, %r3, -1640531527;
	add.s32 	%r12, %r4, -1150833019;
	mul.hi.u32 	%r102, %r95, %r99;
	mul.lo.s32 	%r103, %r99, -766435501;
	mul.hi.u32 	%r104, %r97, %r101;
	mul.lo.s32 	%r105, %r101, -845247145;
	xor.b32  	%r106, %r10, %r104;
	xor.b32  	%r107, %r106, %r11;
	xor.b32  	%r108, %r8, %r102;
	xor.b32  	%r109, %r108, %r12;
	add.s32 	%r13, %r3, 1013904242;
	add.s32 	%r14, %r4, 1993301258;
	mul.hi.u32 	%r110, %r95, %r107;
	mul.lo.s32 	%r111, %r107, -766435501;
	mul.hi.u32 	%r112, %r97, %r109;
	mul.lo.s32 	%r113, %r109, -845247145;
	xor.b32  	%r114, %r105, %r112;
	xor.b32  	%r115, %r114, %r13;
	xor.b32  	%r116, %r103, %r110;
	xor.b32  	%r117, %r116, %r14;
	add.s32 	%r15, %r3, -626627285;
	add.s32 	%r16, %r4, 842468239;
	mul.hi.u32 	%r118, %r95, %r115;
	mul.lo.s32 	%r119, %r115, -766435501;
	mul.hi.u32 	%r120, %r97, %r117;
	mul.lo.s32 	%r121, %r117, -845247145;
	xor.b32  	%r122, %r113, %r120;
	xor.b32  	%r123, %r122, %r15;
	xor.b32  	%r124, %r111, %r118;
	xor.b32  	%r125, %r124, %r16;
	add.s32 	%r17, %r3, 2027808484;
	add.s32 	%r18, %r4, -308364780;
	mul.hi.u32 	%r126, %r95, %r123;
	mul.lo.s32 	%r127, %r123, -766435501;
	mul.hi.u32 	%r128, %r97, %r125;
	mul.lo.s32 	%r129, %r125, -845247145;
	xor.b32  	%r130, %r121, %r128;
	xor.b32  	%r131, %r130, %r17;
	xor.b32  	%r132, %r119, %r126;
	xor.b32  	%r133, %r132, %r18;
	add.s32 	%r19, %r3, 387276957;
	add.s32 	%r20, %r4, -1459197799;
	mul.hi.u32 	%r134, %r95, %r131;
	mul.lo.s32 	%r135, %r131, -766435501;
	mul.hi.u32 	%r136, %r97, %r133;
	mul.lo.s32 	%r137, %r133, -845247145;
	xor.b32  	%r138, %r129, %r136;
	xor.b32  	%r139, %r138, %r19;
	xor.b32  	%r140, %r127, %r134;
	xor.b32  	%r141, %r140, %r20;
	add.s32 	%r21, %r3, -1253254570;
	add.s32 	%r22, %r4, 1684936478;
	mul.hi.u32 	%r142, %r95, %r139;
	mul.lo.s32 	%r143, %r139, -766435501;
	mul.hi.u32 	%r144, %r97, %r141;
	mul.lo.s32 	%r145, %r141, -845247145;
	xor.b32  	%r146, %r137, %r144;
	xor.b32  	%r147, %r146, %r21;
	xor.b32  	%r148, %r135, %r142;
	xor.b32  	%r149, %r148, %r22;
	add.s32 	%r23, %r3, 1401181199;
	add.s32 	%r24, %r4, 534103459;
	mul.hi.u32 	%r150, %r95, %r147;
	mul.lo.s32 	%r151, %r147, -766435501;
	mul.hi.u32 	%r152, %r97, %r149;
	mul.lo.s32 	%r153, %r149, -845247145;
	xor.b32  	%r154, %r145, %r152;
	xor.b32  	%r155, %r154, %r23;
	xor.b32  	%r156, %r143, %r150;
	xor.b32  	%r157, %r156, %r24;
	add.s32 	%r25, %r3, -239350328;
	add.s32 	%r26, %r4, -616729560;
	mul.hi.u32 	%r158, %r95, %r155;
	mul.lo.s32 	%r159, %r155, -766435501;
	mul.hi.u32 	%r160, %r97, %r157;
	mul.lo.s32 	%r161, %r157, -845247145;
	xor.b32  	%r162, %r153, %r160;
	xor.b32  	%r163, %r162, %r25;
	xor.b32  	%r164, %r151, %r158;
	xor.b32  	%r165, %r164, %r26;
	add.s32 	%r27, %r3, -1879881855;
	add.s32 	%r28, %r4, -1767562579;
	mul.hi.u32 	%r166, %r95, %r163;
	mul.lo.s32 	%r29, %r163, -766435501;
	mul.hi.u32 	%r167, %r97, %r165;
	mul.lo.s32 	%r589, %r165, -845247145;
	xor.b32  	%r168, %r161, %r167;
	xor.b32  	%r588, %r168, %r27;
	xor.b32  	%r169, %r159, %r166;
	xor.b32  	%r32, %r169, %r28;
	add.s32 	%r170, %r7, 1;
	setp.eq.s32 	%p1, %r170, 0;
	selp.u32 	%r171, 1, 0, %p1;
	add.s32 	%r33, %r171, %r94;
	mul.hi.u32 	%r172, %r95, %r170;
	add.s32 	%r173, %r8, -766435501;
	xor.b32  	%r174, %r98, %r33;
	xor.b32  	%r175, %r172, %r4;
	xor.b32  	%r176, %r175, %r5;
	mul.hi.u32 	%r177, %r95, %r174;
	mul.lo.s32 	%r178, %r174, -766435501;
	mul.hi.u32 	%r179, %r97, %r176;
	mul.lo.s32 	%r180, %r176, -845247145;
	xor.b32  	%r181, %r10, %r179;
	xor.b32  	%r182, %r181, %r11;
	xor.b32  	%r183, %r173, %r177;
	xor.b32  	%r184, %r183, %r12;
	mul.hi.u32 	%r185, %r95, %r182;
	mul.lo.s32 	%r186, %r182, -766435501;
	mul.hi.u32 	%r187, %r97, %r184;
	mul.lo.s32 	%r188, %r184, -845247145;
	xor.b32  	%r189, %r180, %r187;
	xor.b32  	%r190, %r189, %r13;
	xor.b32  	%r191, %r178, %r185;
	xor.b32  	%r192, %r191, %r14;
	mul.hi.u32 	%r193, %r95, %r190;
	mul.lo.s32 	%r194, %r190, -766435501;
	mul.hi.u32 	%r195, %r97, %r192;
	mul.lo.s32 	%r196, %r192, -845247145;
	xor.b32  	%r197, %r188, %r195;
	xor.b32  	%r198, %r197, %r15;
	xor.b32  	%r199, %r186, %r193;
	xor.b32  	%r200, %r199, %r16;
	mul.hi.u32 	%r201, %r95, %r198;
	mul.lo.s32 	%r202, %r198, -766435501;
	mul.hi.u32 	%r203, %r97, %r200;
	mul.lo.s32 	%r204, %r200, -845247145;
	xor.b32  	%r205, %r196, %r203;
	xor.b32  	%r206, %r205, %r17;
	xor.b32  	%r207, %r194, %r201;
	xor.b32  	%r208, %r207, %r18;
	mul.hi.u32 	%r209, %r95, %r206;
	mul.lo.s32 	%r210, %r206, -766435501;
	mul.hi.u32 	%r211, %r97, %r208;
	mul.lo.s32 	%r212, %r208, -845247145;
	xor.b32  	%r213, %r204, %r211;
	xor.b32  	%r214, %r213, %r19;
	xor.b32  	%r215, %r202, %r209;
	xor.b32  	%r216, %r215, %r20;
	mul.hi.u32 	%r217, %r95, %r214;
	mul.lo.s32 	%r218, %r214, -766435501;
	mul.hi.u32 	%r219, %r97, %r216;
	mul.lo.s32 	%r220, %r216, -845247145;
	xor.b32  	%r221, %r212, %r219;
	xor.b32  	%r222, %r221, %r21;
	xor.b32  	%r223, %r210, %r217;
	xor.b32  	%r224, %r223, %r22;
	mul.hi.u32 	%r225, %r95, %r222;
	mul.lo.s32 	%r226, %r222, -766435501;
	mul.hi.u32 	%r227, %r97, %r224;
	mul.lo.s32 	%r228, %r224, -845247145;
	xor.b32  	%r229, %r220, %r227;
	xor.b32  	%r230, %r229, %r23;
	xor.b32  	%r231, %r218, %r225;
	xor.b32  	%r232, %r231, %r24;
	mul.hi.u32 	%r233, %r95, %r230;
	mul.lo.s32 	%r234, %r230, -766435501;
	mul.hi.u32 	%r235, %r97, %r232;
	mul.lo.s32 	%r236, %r232, -845247145;
	xor.b32  	%r237, %r228, %r235;
	xor.b32  	%r34, %r237, %r25;
	xor.b32  	%r238, %r226, %r233;
	xor.b32  	%r239, %r238, %r26;
	mul.hi.u32 	%r240, %r95, %r34;
	mul.hi.u32 	%r241, %r97, %r239;
	mul.lo.s32 	%r593, %r239, -845247145;
	xor.b32  	%r242, %r236, %r241;
	xor.b32  	%r592, %r242, %r27;
	xor.b32  	%r243, %r234, %r240;
	xor.b32  	%r37, %r243, %r28;
	setp.gt.s32 	%p2, %r6, 1;
	@%p2 bra 	$L__BB0_3;
	setp.eq.s32 	%p4, %r6, 0;
	mov.u32 	%r590, %r32;
	mov.u32 	%r591, %r29;
	@%p4 bra 	$L__BB0_5;
	mov.u32 	%r588, %r589;
	mov.u32 	%r589, %r32;
	mov.u32 	%r590, %r29;
	mov.u32 	%r591, %r592;
	bra.uni 	$L__BB0_5;
$L__BB0_3:
	setp.eq.s32 	%p3, %r6, 3;
	mov.u32 	%r588, %r29;
	mov.u32 	%r589, %r592;
	mov.u32 	%r590, %r593;
	mov.u32 	%r591, %r37;
	@%p3 bra 	$L__BB0_5;
	mov.u32 	%r588, %r32;
	mov.u32 	%r589, %r29;
	mov.u32 	%r590, %r592;
	mov.u32 	%r591, %r593;
$L__BB0_5:
	mul.lo.s32 	%r42, %r34, -766435501;
	cvt.u64.u32 	%rd28, %r588;
	shl.b64 	%rd29, %rd28, 32;
	cvt.u64.u32 	%rd30, %r589;
	or.b64  	%rd2, %rd29, %rd30;
	add.s32 	%r244, %r7, 2;
	setp.eq.s32 	%p5, %r244, 0;
	selp.u32 	%r245, 1, 0, %p5;
	add.s32 	%r246, %r33, %r245;
	mov.b32 	%r247, -766435501;
	mul.hi.u32 	%r248, %r247, %r244;
	add.s32 	%r249, %r8, -1532871002;
	xor.b32  	%r250, %r246, %r3;
	xor.b32  	%r251, %r250, %r9;
	xor.b32  	%r252, %r248, %r4;
	xor.b32  	%r253, %r252, %r5;
	mul.hi.u32 	%r254, %r247, %r251;
	mul.lo.s32 	%r255, %r251, -766435501;
	mov.b32 	%r256, -845247145;
	mul.hi.u32 	%r257, %r256, %r253;
	mul.lo.s32 	%r258, %r253, -845247145;
	xor.b32  	%r259, %r10, %r257;
	xor.b32  	%r260, %r259, %r11;
	xor.b32  	%r261, %r249, %r254;
	xor.b32  	%r262, %r261, %r12;
	mul.hi.u32 	%r263, %r247, %r260;
	mul.lo.s32 	%r264, %r260, -766435501;
	mul.hi.u32 	%r265, %r256, %r262;
	mul.lo.s32 	%r266, %r262, -845247145;
	xor.b32  	%r267, %r258, %r265;
	xor.b32  	%r268, %r267, %r13;
	xor.b32  	%r269, %r255, %r263;
	xor.b32  	%r270, %r269, %r14;
	mul.hi.u32 	%r271, %r247, %r268;
	mul.lo.s32 	%r272, %r268, -766435501;
	mul.hi.u32 	%r273, %r256, %r270;
	mul.lo.s32 	%r274, %r270, -845247145;
	xor.b32  	%r275, %r266, %r273;
	xor.b32  	%r276, %r275, %r15;
	xor.b32  	%r277, %r264, %r271;
	xor.b32  	%r278, %r277, %r16;
	mul.hi.u32 	%r279, %r247, %r276;
	mul.lo.s32 	%r280, %r276, -766435501;
	mul.hi.u32 	%r281, %r256, %r278;
	mul.lo.s32 	%r282, %r278, -845247145;
	xor.b32  	%r283, %r274, %r281;
	xor.b32  	%r284, %r283, %r17;
	xor.b32  	%r285, %r272, %r279;
	xor.b32  	%r286, %r285, %r18;
	mul.hi.u32 	%r287, %r247, %r284;
	mul.lo.s32 	%r288, %r284, -766435501;
	mul.hi.u32 	%r289, %r256, %r286;
	mul.lo.s32 	%r290, %r286, -845247145;
	xor.b32  	%r291, %r282, %r289;
	xor.b32  	%r292, %r291, %r19;
	xor.b32  	%r293, %r280, %r287;
	xor.b32  	%r294, %r293, %r20;
	mul.hi.u32 	%r295, %r247, %r292;
	mul.lo.s32 	%r296, %r292, -766435501;
	mul.hi.u32 	%r297, %r256, %r294;
	mul.lo.s32 	%r298, %r294, -845247145;
	xor.b32  	%r299, %r290, %r297;
	xor.b32  	%r300, %r299, %r21;
	xor.b32  	%r301, %r288, %r295;
	xor.b32  	%r302, %r301, %r22;
	mul.hi.u32 	%r303, %r247, %r300;
	mul.lo.s32 	%r304, %r300, -766435501;
	mul.hi.u32 	%r305, %r256, %r302;
	mul.lo.s32 	%r306, %r302, -845247145;
	xor.b32  	%r307, %r298, %r305;
	xor.b32  	%r308, %r307, %r23;
	xor.b32  	%r309, %r296, %r303;
	xor.b32  	%r310, %r309, %r24;
	mul.hi.u32 	%r311, %r247, %r308;
	mul.lo.s32 	%r312, %r308, -766435501;
	mul.hi.u32 	%r313, %r256, %r310;
	mul.lo.s32 	%r314, %r310, -845247145;
	xor.b32  	%r315, %r306, %r313;
	xor.b32  	%r316, %r315, %r25;
	xor.b32  	%r317, %r304, %r311;
	xor.b32  	%r318, %r317, %r26;
	mul.hi.u32 	%r319, %r247, %r316;
	mul.hi.u32 	%r320, %r256, %r318;
	mul.lo.s32 	%r43, %r318, -845247145;
	xor.b32  	%r321, %r314, %r320;
	xor.b32  	%r44, %r321, %r27;
	xor.b32  	%r322, %r312, %r319;
	xor.b32  	%r595, %r322, %r28;
	setp.gt.s32 	%p6, %r6, 1;
	@%p6 bra 	$L__BB0_8;
	setp.eq.s32 	%p8, %r6, 0;
	mov.u32 	%r594, %r37;
	mov.u32 	%r595, %r42;
	@%p8 bra 	$L__BB0_10;
	mov.u32 	%r592, %r593;
	mov.u32 	%r593, %r37;
	mov.u32 	%r594, %r42;
	mov.u32 	%r595, %r44;
	bra.uni 	$L__BB0_10;
$L__BB0_8:
	setp.eq.s32 	%p7, %r6, 3;
	mov.u32 	%r592, %r42;
	mov.u32 	%r593, %r44;
	mov.u32 	%r594, %r43;
	@%p7 bra 	$L__BB0_10;
	mov.u32 	%r592, %r37;
	mov.u32 	%r593, %r42;
	mov.u32 	%r594, %r44;
	mov.u32 	%r595, %r43;
$L__BB0_10:
	cvt.u64.u32 	%rd31, %r592;
	shl.b64 	%rd32, %rd31, 32;
	cvt.u64.u32 	%rd33, %r593;
	or.b64  	%rd34, %rd32, %rd33;
	cvt.u64.u32 	%rd35, %r594;
	shl.b64 	%rd36, %rd35, 32;
	cvt.u64.u32 	%rd37, %r595;
	or.b64  	%rd38, %rd36, %rd37;
	xor.b64  	%rd85, %rd2, 3735928559;
	cvt.u64.u32 	%rd39, %r591;
	cvt.u64.u32 	%rd40, %r590;
	shl.b64 	%rd41, %rd40, 32;
	or.b64  	%rd42, %rd41, %rd39;
	xor.b64  	%rd86, %rd42, 3735928559;
	xor.b64  	%rd87, %rd34, 3735928559;
	xor.b64  	%rd88, %rd38, 3735928559;
	ld.const.u64 	%rd7, [d_gy+8];
	ld.const.u64 	%rd8, [d_gy+16];
	ld.const.u64 	%rd9, [d_gy+24];
	cvta.to.global.u64 	%rd10, %rd21;
	mov.b32 	%r596, -512;
	ld.const.u64 	%rd75, [d_gx];
	ld.const.u64 	%rd76, [d_gy];
	mov.u64 	%rd89, %rd2;
$L__BB0_11:
	mov.u64 	%rd13, %rd87;
	mov.u64 	%rd12, %rd86;
	mov.u64 	%rd11, %rd85;
	xor.b64  	%rd43, %rd88, %rd89;
	cvt.u32.u64 	%r324, %rd43;
	shr.u64 	%rd44, %rd43, 8;
	cvt.u32.u64 	%r51, %rd44;
	shr.u64 	%rd45, %rd43, 16;
	cvt.u32.u64 	%r52, %rd45;
	shr.u64 	%rd46, %rd43, 24;
	cvt.u32.u64 	%r53, %rd46;
	shr.u32 	%r325, %r324, 3;
	shr.u64 	%rd47, %rd43, 11;
	cvt.u32.u64 	%r54, %rd47;
	shr.u64 	%rd48, %rd43, 19;
	cvt.u32.u64 	%r55, %rd48;
	shr.u64 	%rd49, %rd43, 27;
	cvt.u32.u64 	%r56, %rd49;
	shr.u32 	%r326, %r324, 6;
	shr.u64 	%rd50, %rd43, 14;
	cvt.u32.u64 	%r57, %rd50;
	shr.u64 	%rd51, %rd43, 22;
	cvt.u32.u64 	%r58, %rd51;
	shr.u64 	%rd52, %rd43, 30;
	cvt.u32.u64 	%r59, %rd52;
	shr.u32 	%r327, %r324, 9;
	shr.u64 	%rd53, %rd43, 17;
	cvt.u32.u64 	%r60, %rd53;
	shr.u64 	%rd54, %rd43, 25;
	cvt.u32.u64 	%r61, %rd54;
	shr.u64 	%rd55, %rd43, 33;
	cvt.u32.u64 	%r62, %rd55;
	shr.u64 	%rd56, %rd43, 12;
	cvt.u32.u64 	%r63, %rd56;
	and.b32  	%r64, %r324, 255;
	mul.lo.s32 	%r328, %r64, -862048943;
	mul.lo.s32 	%r329, %r64, 380141568;
	shr.u32 	%r330, %r328, 17;
	or.b32  	%r331, %r330, %r329;
	mul.lo.s32 	%r65, %r331, 461845907;
	shf.l.wrap.b32 	%r332, %r65, %r65, 13;
	mad.lo.s32 	%r333, %r332, 5, -430675100;
	and.b32  	%r334, %r51, 255;
	mul.lo.s32 	%r335, %r334, -862048943;
	mul.lo.s32 	%r336, %r334, 380141568;
	shr.u32 	%r337, %r335, 17;
	or.b32  	%r338, %r337, %r336;
	mul.lo.s32 	%r66, %r338, 461845907;
	xor.b32  	%r339, %r66, %r333;
	shf.l.wrap.b32 	%r340, %r339, %r339, 13;
	mad.lo.s32 	%r341, %r340, 5, -430675100;
	and.b32  	%r342, %r52, 255;
	mul.lo.s32 	%r343, %r342, -862048943;
	mul.lo.s32 	%r344, %r342, 380141568;
	shr.u32 	%r345, %r343, 17;
	or.b32  	%r346, %r345, %r344;
	mul.lo.s32 	%r67, %r346, 461845907;
	xor.b32  	%r347, %r67, %r341;
	shf.l.wrap.b32 	%r348, %r347, %r347, 13;
	mad.lo.s32 	%r349, %r348, 5, -430675100;
	and.b32  	%r350, %r53, 255;
	mul.lo.s32 	%r351, %r350, -862048943;
	mul.lo.s32 	%r352, %r350, 380141568;
	shr.u32 	%r353, %r351, 17;
	or.b32  	%r354, %r353, %r352;
	mul.lo.s32 	%r68, %r354, 461845907;
	xor.b32  	%r355, %r68, %r349;
	shf.l.wrap.b32 	%r356, %r355, %r355, 13;
	mad.lo.s32 	%r357, %r356, 5, -430675100;
	and.b32  	%r69, %r325, 255;
	mul.lo.s32 	%r358, %r69, -862048943;
	mul.lo.s32 	%r359, %r69, 380141568;
	shr.u32 	%r360, %r358, 17;
	or.b32  	%r361, %r360, %r359;
	mul.lo.s32 	%r70, %r361, 461845907;
	xor.b32  	%r362, %r70, %r357;
	shf.l.wrap.b32 	%r363, %r362, %r362, 13;
	mad.lo.s32 	%r364, %r363, 5, -430675100;
	and.b32  	%r365, %r54, 255;
	mul.lo.s32 	%r366, %r365, -862048943;
	mul.lo.s32 	%r367, %r365, 380141568;
	shr.u32 	%r368, %r366, 17;
	or.b32  	%r369, %r368, %r367;
	mul.lo.s32 	%r71, %r369, 461845907;
	xor.b32  	%r370, %r71, %r364;
	shf.l.wrap.b32 	%r371, %r370, %r370, 13;
	mad.lo.s32 	%r372, %r371, 5, -430675100;
	and.b32  	%r373, %r55, 255;
	mul.lo.s32 	%r374, %r373, -862048943;
	mul.lo.s32 	%r375, %r373, 380141568;
	shr.u32 	%r376, %r374, 17;
	or.b32  	%r377, %r376, %r375;
	mul.lo.s32 	%r72, %r377, 461845907;
	xor.b32  	%r378, %r72, %r372;
	shf.l.wrap.b32 	%r379, %r378, %r378, 13;
	mad.lo.s32 	%r380, %r379, 5, -430675100;
	and.b32  	%r381, %r56, 255;
	mul.lo.s32 	%r382, %r381, -862048943;
	mul.lo.s32 	%r383, %r381, 380141568;
	shr.u32 	%r384, %r382, 17;
	or.b32  	%r385, %r384, %r383;
	mul.lo.s32 	%r73, %r385, 461845907;
	xor.b32  	%r386, %r73, %r380;
	shf.l.wrap.b32 	%r387, %r386, %r386, 13;
	mad.lo.s32 	%r388, %r387, 5, -430675100;
	and.b32  	%r74, %r326, 255;
	mul.lo.s32 	%r389, %r74, -862048943;
	mul.lo.s32 	%r390, %r74, 380141568;
	shr.u32 	%r391, %r389, 17;
	or.b32  	%r392, %r391, %r390;
	mul.lo.s32 	%r75, %r392, 461845907;
	xor.b32  	%r393, %r75, %r388;
	shf.l.wrap.b32 	%r394, %r393, %r393, 13;
	mad.lo.s32 	%r395, %r394, 5, -430675100;
	and.b32  	%r396, %r57, 255;
	mul.lo.s32 	%r397, %r396, -862048943;
	mul.lo.s32 	%r398, %r396, 380141568;
	shr.u32 	%r399, %r397, 17;
	or.b32  	%r400, %r399, %r398;
	mul.lo.s32 	%r76, %r400, 461845907;
	xor.b32  	%r401, %r76, %r395;
	shf.l.wrap.b32 	%r402, %r401, %r401, 13;
	mad.lo.s32 	%r403, %r402, 5, -430675100;
	and.b32  	%r404, %r58, 255;
	mul.lo.s32 	%r405, %r404, -862048943;
	mul.lo.s32 	%r406, %r404, 380141568;
	shr.u32 	%r407, %r405, 17;
	or.b32  	%r408, %r407, %r406;
	mul.lo.s32 	%r77, %r408, 461845907;
	xor.b32  	%r409, %r77, %r403;
	shf.l.wrap.b32 	%r410, %r409, %r409, 13;
	mad.lo.s32 	%r411, %r410, 5, -430675100;
	and.b32  	%r412, %r59, 255;
	mul.lo.s32 	%r413, %r412, -862048943;
	mul.lo.s32 	%r414, %r412, 380141568;
	shr.u32 	%r415, %r413, 17;
	or.b32  	%r416, %r415, %r414;
	mul.lo.s32 	%r78, %r416, 461845907;
	xor.b32  	%r417, %r78, %r411;
	shf.l.wrap.b32 	%r418, %r417, %r417, 13;
	mad.lo.s32 	%r419, %r418, 5, -430675100;
	and.b32  	%r79, %r327, 255;
	mul.lo.s32 	%r420, %r79, -862048943;
	mul.lo.s32 	%r421, %r79, 380141568;
	shr.u32 	%r422, %r420, 17;
	or.b32  	%r423, %r422, %r421;
	mul.lo.s32 	%r80, %r423, 461845907;
	xor.b32  	%r424, %r80, %r419;
	shf.l.wrap.b32 	%r425, %r424, %r424, 13;
	mad.lo.s32 	%r426, %r425, 5, -430675100;
	and.b32  	%r427, %r60, 255;
	mul.lo.s32 	%r428, %r427, -862048943;
	mul.lo.s32 	%r429, %r427, 380141568;
	shr.u32 	%r430, %r428, 17;
	or.b32  	%r431, %r430, %r429;
	mul.lo.s32 	%r81, %r431, 461845907;
	xor.b32  	%r432, %r81, %r426;
	shf.l.wrap.b32 	%r433, %r432, %r432, 13;
	mad.lo.s32 	%r434, %r433, 5, -430675100;
	and.b32  	%r435, %r61, 255;
	mul.lo.s32 	%r436, %r435, -862048943;
	mul.lo.s32 	%r437, %r435, 380141568;
	shr.u32 	%r438, %r436, 17;
	or.b32  	%r439, %r438, %r437;
	mul.lo.s32 	%r82, %r439, 461845907;
	xor.b32  	%r440, %r82, %r434;
	shf.l.wrap.b32 	%r441, %r440, %r440, 13;
	mad.lo.s32 	%r442, %r441, 5, -430675100;
	and.b32  	%r443, %r62, 255;
	mul.lo.s32 	%r444, %r443, -862048943;
	mul.lo.s32 	%r445, %r443, 380141568;
	shr.u32 	%r446, %r444, 17;
	or.b32  	%r447, %r446, %r445;
	mul.lo.s32 	%r83, %r447, 461845907;
	xor.b32  	%r448, %r83, %r442;
	shf.l.wrap.b32 	%r449, %r448, %r448, 13;
	mad.lo.s32 	%r450, %r449, 5, -430675100;
	and.b32  	%r451, %r63, 255;
	mul.lo.s32 	%r452, %r451, -862048943;
	mul.lo.s32 	%r453, %r451, 380141568;
	shr.u32 	%r454, %r452, 17;
	or.b32  	%r455, %r454, %r453;
	mul.lo.s32 	%r84, %r455, 461845907;
	xor.b32  	%r456, %r84, %r450;
	shf.l.wrap.b32 	%r457, %r456, %r456, 13;
	mad.lo.s32 	%r458, %r457, 5, -430675100;
	shr.u32 	%r459, %r324, 20;
	and.b32  	%r460, %r459, 255;
	mul.lo.s32 	%r461, %r460, -862048943;
	mul.lo.s32 	%r462, %r460, 380141568;
	shr.u32 	%r463, %r461, 17;
	or.b32  	%r464, %r463, %r462;
	mul.lo.s32 	%r85, %r464, 461845907;
	xor.b32  	%r465, %r85, %r458;
	shf.l.wrap.b32 	%r466, %r465, %r465, 13;
	mad.lo.s32 	%r467, %r466, 5, -430675100;
	shr.u64 	%rd57, %rd43, 28;
	cvt.u32.u64 	%r468, %rd57;
	and.b32  	%r469, %r468, 255;
	mul.lo.s32 	%r470, %r469, -862048943;
	mul.lo.s32 	%r471, %r469, 380141568;
	shr.u32 	%r472, %r470, 17;
	or.b32  	%r473, %r472, %r471;
	mul.lo.s32 	%r86, %r473, 461845907;
	xor.b32  	%r474, %r86, %r467;
	shf.l.wrap.b32 	%r475, %r474, %r474, 13;
	mad.lo.s32 	%r476, %r475, 5, -430675100;
	shr.u64 	%rd58, %rd43, 36;
	cvt.u32.u64 	%r477, %rd58;
	and.b32  	%r478, %r477, 255;
	mul.lo.s32 	%r479, %r478, -862048943;
	mul.lo.s32 	%r480, %r478, 380141568;
	shr.u32 	%r481, %r479, 17;
	or.b32  	%r482, %r481, %r480;
	mul.lo.s32 	%r87, %r482, 461845907;
	xor.b32  	%r483, %r87, %r476;
	shf.l.wrap.b32 	%r484, %r483, %r483, 13;
	mad.lo.s32 	%r485, %r484, 5, -430675100;
	shr.u32 	%r486, %r485, 16;
	xor.b32  	%r487, %r485, %r486;
	xor.b32  	%r488, %r487, 20;
	mul.lo.s32 	%r489, %r488, -2048144789;
	shr.u32 	%r490, %r489, 13;
	xor.b32  	%r491, %r490, %r489;
	mul.lo.s32 	%r492, %r491, -1028477387;
	shr.u32 	%r493, %r492, 16;
	xor.b32  	%r494, %r493, %r492;
	shr.u32 	%r495, %r494, 3;
	cvt.u64.u32 	%rd59, %r495;
	and.b64  	%rd60, %rd59, 2097148;
	add.s64 	%rd61, %rd1, %rd60;
	ld.global.nc.u32 	%r496, [%rd61];
	and.b32  	%r497, %r494, 31;
	shr.u32 	%r498, %r496, %r497;
	and.b32  	%r499, %r498, 1;
	setp.eq.b32 	%p9, %r499, 1;
	not.pred 	%p10, %p9;
	@%p10 bra 	$L__BB0_15;
	xor.b32  	%r500, %r65, 100;
	shf.l.wrap.b32 	%r501, %r65, %r500, 13;
	mad.lo.s32 	%r502, %r501, 5, -430675100;
	xor.b32  	%r503, %r66, %r502;
	shf.l.wrap.b32 	%r504, %r503, %r503, 13;
	mad.lo.s32 	%r505, %r504, 5, -430675100;
	xor.b32  	%r506, %r67, %r505;
	shf.l.wrap.b32 	%r507, %r506, %r506, 13;
	mad.lo.s32 	%r508, %r507, 5, -430675100;
	xor.b32  	%r509, %r68, %r508;
	shf.l.wrap.b32 	%r510, %r509, %r509, 13;
	mad.lo.s32 	%r511, %r510, 5, -430675100;
	xor.b32  	%r512, %r70, %r511;
	shf.l.wrap.b32 	%r513, %r512, %r512, 13;
	mad.lo.s32 	%r514, %r513, 5, -430675100;
	xor.b32  	%r515, %r71, %r514;
	shf.l.wrap.b32 	%r516, %r515, %r515, 13;
	mad.lo.s32 	%r517, %r516, 5, -430675100;
	xor.b32  	%r518, %r72, %r517;
	shf.l.wrap.b32 	%r519, %r518, %r518, 13;
	mad.lo.s32 	%r520, %r519, 5, -430675100;
	xor.b32  	%r521, %r73, %r520;
	shf.l.wrap.b32 	%r522, %r521, %r521, 13;
	mad.lo.s32 	%r523, %r522, 5, -430675100;
	xor.b32  	%r524, %r75, %r523;
	shf.l.wrap.b32 	%r525, %r524, %r524, 13;
	mad.lo.s32 	%r526, %r525, 5, -430675100;
	xor.b32  	%r527, %r76, %r526;
	shf.l.wrap.b32 	%r528, %r527, %r527, 13;
	mad.lo.s32 	%r529, %r528, 5, -430675100;
	xor.b32  	%r530, %r77, %r529;
	shf.l.wrap.b32 	%r531, %r530, %r530, 13;
	mad.lo.s32 	%r532, %r531, 5, -430675100;
	xor.b32  	%r533, %r78, %r532;
	shf.l.wrap.b32 	%r534, %r533, %r533, 13;
	mad.lo.s32 	%r535, %r534, 5, -430675100;
	xor.b32  	%r536, %r80, %r535;
	shf.l.wrap.b32 	%r537, %r536, %r536, 13;
	mad.lo.s32 	%r538, %r537, 5, -430675100;
	xor.b32  	%r539, %r81, %r538;
	shf.l.wrap.b32 	%r540, %r539, %r539, 13;
	mad.lo.s32 	%r541, %r540, 5, -430675100;
	xor.b32  	%r542, %r82, %r541;
	shf.l.wrap.b32 	%r543, %r542, %r542, 13;
	mad.lo.s32 	%r544, %r543, 5, -430675100;
	xor.b32  	%r545, %r83, %r544;
	shf.l.wrap.b32 	%r546, %r545, %r545, 13;
	mad.lo.s32 	%r547, %r546, 5, -430675100;
	xor.b32  	%r548, %r84, %r547;
	shf.l.wrap.b32 	%r549, %r548, %r548, 13;
	mad.lo.s32 	%r550, %r549, 5, -430675100;
	xor.b32  	%r551, %r85, %r550;
	shf.l.wrap.b32 	%r552, %r551, %r551, 13;
	mad.lo.s32 	%r553, %r552, 5, -430675100;
	xor.b32  	%r554, %r86, %r553;
	shf.l.wrap.b32 	%r555, %r554, %r554, 13;
	mad.lo.s32 	%r556, %r555, 5, -430675100;
	xor.b32  	%r557, %r87, %r556;
	shf.l.wrap.b32 	%r558, %r557, %r557, 13;
	mad.lo.s32 	%r559, %r558, 5, -430675100;
	shr.u32 	%r560, %r559, 16;
	xor.b32  	%r561, %r559, %r560;
	xor.b32  	%r562, %r561, 20;
	mul.lo.s32 	%r563, %r562, -2048144789;
	shr.u32 	%r564, %r563, 13;
	xor.b32  	%r565, %r564, %r563;
	mul.lo.s32 	%r566, %r565, -1028477387;
	shr.u32 	%r567, %r566, 16;
	xor.b32  	%r568, %r567, %r566;
	shr.u32 	%r569, %r568, 3;
	cvt.u64.u32 	%rd62, %r569;
	and.b64  	%rd63, %rd62, 2097148;
	add.s64 	%rd64, %rd1, %rd63;
	ld.global.nc.u32 	%r570, [%rd64];
	and.b32  	%r571, %r568, 31;
	shr.u32 	%r572, %r570, %r571;
	and.b32  	%r573, %r572, 1;
	setp.eq.b32 	%p11, %r573, 1;
	not.pred 	%p12, %p11;
	@%p12 bra 	$L__BB0_15;
	ld.param.u64 	%rd84, [_Z27kernel_bruteforce_optimizedPKjP12ResultPacketPimmi_param_2];
	cvta.to.global.u64 	%rd65, %rd84;
	atom.global.add.u32 	%r88, [%rd65], 1;
	setp.gt.s32 	%p13, %r88, 255;
	@%p13 bra 	$L__BB0_15;
	ld.param.u32 	%r587, [_Z27kernel_bruteforce_optimizedPKjP12ResultPacketPimmi_param_5];
	mul.wide.s32 	%rd66, %r88, 44;
	add.s64 	%rd67, %rd10, %rd66;
	shr.u64 	%rd68, %rd2, 56;
	st.global.u8 	[%rd67+7], %rd68;
	shr.u64 	%rd69, %rd2, 48;
	st.global.u8 	[%rd67+6], %rd69;
	shr.u64 	%rd70, %rd2, 40;
	st.global.u8 	[%rd67+5], %rd70;
	shr.u64 	%rd71, %rd2, 32;
	st.global.u8 	[%rd67+4], %rd71;
	shr.u64 	%rd72, %rd2, 24;
	st.global.u8 	[%rd67+3], %rd72;
	shr.u64 	%rd73, %rd2, 16;
	st.global.u8 	[%rd67+2], %rd73;
	shr.u64 	%rd74, %rd2, 8;
	st.global.u8 	[%rd67+1], %rd74;
	st.global.u8 	[%rd67], %rd2;
	st.global.u8 	[%rd67+11], %r53;
	st.global.u8 	[%rd67+10], %r52;
	st.global.u8 	[%rd67+9], %r51;
	st.global.u8 	[%rd67+8], %r64;
	st.global.u8 	[%rd67+15], %r56;
	st.global.u8 	[%rd67+14], %r55;
	st.global.u8 	[%rd67+13], %r54;
	st.global.u8 	[%rd67+12], %r69;
	st.global.u8 	[%rd67+19], %r59;
	st.global.u8 	[%rd67+18], %r58;
	st.global.u8 	[%rd67+17], %r57;
	st.global.u8 	[%rd67+16], %r74;
	st.global.u8 	[%rd67+23], %r62;
	st.global.u8 	[%rd67+22], %r61;
	st.global.u8 	[%rd67+21], %r60;
	st.global.u8 	[%rd67+20], %r79;
	shr.u32 	%r574, %r63, 24;
	st.global.u8 	[%rd67+27], %r574;
	shr.u32 	%r575, %r63, 16;
	st.global.u8 	[%rd67+26], %r575;
	shr.u32 	%r576, %r63, 8;
	st.global.u8 	[%rd67+25], %r576;
	st.global.u8 	[%rd67+24], %r63;
	st.global.u32 	[%rd67+28], %r2;
	add.s32 	%r577, %r596, 512;
	st.global.u32 	[%rd67+32], %r577;
	st.global.u32 	[%rd67+40], %r587;
	st.global.u32 	[%rd67+36], %r1;
$L__BB0_15:
	add.s64 	%rd89, %rd89, %rd75;
	add.s64 	%rd85, %rd11, %rd76;
	setp.ge.u64 	%p14, %rd85, %rd11;
	setp.lt.u64 	%p15, %rd85, %rd11;
	selp.u64 	%rd77, 1, 0, %p15;
	add.s64 	%rd78, %rd12, %rd77;
	add.s64 	%rd86, %rd78, %rd7;
	setp.lt.u64 	%p16, %rd86, %rd12;
	setp.eq.s64 	%p17, %rd86, %rd12;
	selp.u32 	%r578, -1, 0, %p17;
	selp.u32 	%r579, -1, 0, %p16;
	selp.b32 	%r580, %r579, %r578, %p14;
	and.b32  	%r582, %r580, 1;
	setp.eq.b32 	%p18, %r582, 1;
	or.pred  	%p19, %p16, %p18;
	selp.u64 	%rd79, 1, 0, %p19;
	add.s64 	%rd80, %rd13, %rd79;
	add.s64 	%rd87, %rd80, %rd8;
	setp.ge.u64 	%p20, %rd87, %rd13;
	setp.lt.u64 	%p21, %rd87, %rd13;
	setp.eq.s64 	%p22, %rd87, %rd13;
	selp.u32 	%r583, -1, 0, %p21;
	selp.u32 	%r584, -1, 0, %p22;
	selp.b32 	%r585, %r584, %r583, %p19;
	selp.b32 	%r586, %r585, %r583, %p20;
	cvt.u64.u32 	%rd81, %r586;
	and.b64  	%rd82, %rd81, 1;
	add.s64 	%rd83, %rd88, %rd82;
	add.s64 	%rd88, %rd83, %rd9;
	add.s32 	%r596, %r596, 1;
	setp.ne.s32 	%p23, %r596, 0;
	@%p23 bra 	$L__BB0_11;
	ret;

}


// ===== COMPILED SASS (sm_100) =====

	.target	sm_100

	.elftype	@"ET_EXEC"


//--------------------- .note.nv.tkinfo           --------------------------
	.section	.note.nv.tkinfo,"",@"SHT_NOTE"
	.sectionflags	@"SHF_NOTE_NV_TKINFO"
	.tkinfo
        /*0018*/ 	.word	0x00000002
        /*0030*/ 	.string	""
        /*0030*/ 	.string	"ptxas"
        /*0030*/ 	.string	"Cuda compilation tools, release 13.0, V13.0.88"
        /*0030*/ 	.string	"Build cuda_13.0.r13.0/compiler.36424714_0"
        /*0030*/ 	.string	"-arch sm_100 -m 64 "



//--------------------- .note.nv.cuinfo           --------------------------
	.section	.note.nv.cuinfo,"",@"SHT_NOTE"
	.sectionflags	@"SHF_NOTE_NV_CUINFO"
        /*0018*/ 	.short	0x0002
        /*001a*/ 	.short	0x0064
        /*001c*/ 	.short	0x0082
	.zero		2


//--------------------- .nv.info                  --------------------------
	.section	.nv.info,"",@"SHT_CUDA_INFO"
	.align	4


	//----- nvinfo : EIATTR_REGCOUNT
	.align		4
        /*0000*/ 	.byte	0x04, 0x2f
        /*0002*/ 	.short	(.L_14 - .L_13)
	.align		4
.L_13:
        /*0004*/ 	.word	index@(_Z27kernel_bruteforce_optimizedPKjP12ResultPacketPimmi)
        /*0008*/ 	.word	0x0000003b


	//----- nvinfo : EIATTR_FRAME_SIZE
	.align		4
.L_14:
        /*000c*/ 	.byte	0x04, 0x11
        /*000e*/ 	.short	(.L_16 - .L_15)
	.align		4
.L_15:
        /*0010*/ 	.word	index@(_Z27kernel_bruteforce_optimizedPKjP12ResultPacketPimmi)
        /*0014*/ 	.word	0x00000000


	//----- nvinfo : EIATTR_MIN_STACK_SIZE
	.align		4
.L_16:
        /*0018*/ 	.byte	0x04, 0x12
        /*001a*/ 	.short	(.L_18 - .L_17)
	.align		4
.L_17:
        /*001c*/ 	.word	index@(_Z27kernel_bruteforce_optimizedPKjP12ResultPacketPimmi)
        /*0020*/ 	.word	0x00000000
.L_18:


//--------------------- .nv.compat                --------------------------
	.section	.nv.compat,"",@"SHT_CUDA_COMPAT_INFO"
	.align	4
        /*0000*/ 	.byte	0x02, 0x09, 0x00, 0x00, 0x02, 0x02, 0x01, 0x00, 0x02, 0x05, 0x05, 0x00, 0x03, 0x07, 0x01, 0x01
        /*0010*/ 	.byte	0x02, 0x03, 0x00, 0x00, 0x02, 0x06, 0x01, 0x00, 0x04, 0x0b, 0x08, 0x00, 0x09, 0x00, 0x00, 0x00
        /*0020*/ 	.byte	0x00, 0x00, 0x00, 0x00


//--------------------- .nv.info._Z27kernel_bruteforce_optimizedPKjP12ResultPacketPimmi --------------------------
	.section	.nv.info._Z27kernel_bruteforce_optimizedPKjP12ResultPacketPimmi,"",@"SHT_CUDA_INFO"
	.sectionflags	@""
	.align	4


	//----- nvinfo : EIATTR_CUDA_API_VERSION
	.align		4
        /*0000*/ 	.byte	0x04, 0x37
        /*0002*/ 	.short	(.L_20 - .L_19)
.L_19:
        /*0004*/ 	.word	0x00000082


	//----- nvinfo : EIATTR_KPARAM_INFO
	.align		4
.L_20:
        /*0008*/ 	.byte	0x04, 0x17
        /*000a*/ 	.short	(.L_22 - .L_21)
.L_21:
        /*000c*/ 	.word	0x00000000
        /*0010*/ 	.short	0x0005
        /*0012*/ 	.short	0x0028
        /*0014*/ 	.byte	0x00, 0xf0, 0x11, 0x00


	//----- nvinfo : EIATTR_KPARAM_INFO
	.align		4
.L_22:
        /*0018*/ 	.byte	0x04, 0x17
        /*001a*/ 	.short	(.L_24 - .L_23)
.L_23:
        /*001c*/ 	.word	0x00000000
        /*0020*/ 	.short	0x0004
        /*0022*/ 	.short	0x0020
        /*0024*/ 	.byte	0x00, 0xf0, 0x21, 0x00


	//----- nvinfo : EIATTR_KPARAM_INFO
	.align		4
.L_24:
        /*0028*/ 	.byte	0x04, 0x17
        /*002a*/ 	.short	(.L_26 - .L_25)
.L_25:
        /*002c*/ 	.word	0x00000000
        /*0030*/ 	.short	0x0003
        /*0032*/ 	.short	0x0018
        /*0034*/ 	.byte	0x00, 0xf0, 0x21, 0x00


	//----- nvinfo : EIATTR_KPARAM_INFO
	.align		4
.L_26:
        /*0038*/ 	.byte	0x04, 0x17
        /*003a*/ 	.short	(.L_28 - .L_27)
.L_27:
        /*003c*/ 	.word	0x00000000
        /*0040*/ 	.short	0x0002
        /*0042*/ 	.short	0x0010
        /*0044*/ 	.byte	0x00, 0xf5, 0x21, 0x00


	//----- nvinfo : EIATTR_KPARAM_INFO
	.align		4
.L_28:
        /*0048*/ 	.byte	0x04, 0x17
        /*004a*/ 	.short	(.L_30 - .L_29)
.L_29:
        /*004c*/ 	.word	0x00000000
        /*0050*/ 	.short	0x0001
        /*0052*/ 	.short	0x0008
        /*0054*/ 	.byte	0x00, 0xf5, 0x21, 0x00


	//----- nvinfo : EIATTR_KPARAM_INFO
	.align		4
.L_30:
        /*0058*/ 	.byte	0x04, 0x17
        /*005a*/ 	.short	(.L_32 - .L_31)
.L_31:
        /*005c*/ 	.word	0x00000000
        /*0060*/ 	.short	0x0000
        /*0062*/ 	.short	0x0000
        /*0064*/ 	.byte	0x00, 0xf5, 0x21, 0x00


	//----- nvinfo : EIATTR_SPARSE_MMA_MASK
	.align		4
.L_32:
        /*0068*/ 	.byte	0x03, 0x50
        /*006a*/ 	.short	0x0000


	//----- nvinfo : EIATTR_MAXREG_COUNT
	.align		4
        /*006c*/ 	.byte	0x03, 0x1b
        /*006e*/ 	.short	0x00ff


	//----- nvinfo : EIATTR_MERCURY_ISA_VERSION
	.align		4
        /*0070*/ 	.byte	0x03, 0x5f
        /*0072*/ 	.short	0x0101


	//----- nvinfo : EIATTR_INT_WARP_WIDE_INSTR_OFFSETS
	.align		4
        /*0074*/ 	.byte	0x04, 0x31
        /*0076*/ 	.short	(.L_34 - .L_33)


	//   ....[0]....
.L_33:
        /*0078*/ 	.word	0x00001e90


	//   ....[1]....
        /*007c*/ 	.word	0x00001f20


	//----- nvinfo : EIATTR_VRC_CTA_INIT_COUNT
	.align		4
.L_34:
        /*0080*/ 	.byte	0x02, 0x4a
	.zero		1
	.zero		1


	//----- nvinfo : EIATTR_EXIT_INSTR_OFFSETS
	.align		4
        /*0084*/ 	.byte	0x04, 0x1c
        /*0086*/ 	.short	(.L_36 - .L_35)


	//   ....[0]....
.L_35:
        /*0088*/ 	.word	0x000024f0


	//----- nvinfo : EIATTR_MAX_THREADS
	.align		4
.L_36:
        /*008c*/ 	.byte	0x04, 0x05
        /*008e*/ 	.short	(.L_38 - .L_37)
.L_37:
        /*0090*/ 	.word	0x00000100
        /*0094*/ 	.word	0x00000001
        /*0098*/ 	.word	0x00000001


	//----- nvinfo : EIATTR_CRS_STACK_SIZE
	.align		4
.L_38:
        /*009c*/ 	.byte	0x04, 0x1e
        /*009e*/ 	.short	(.L_40 - .L_39)
.L_39:
        /*00a0*/ 	.word	0x00000000


	//----- nvinfo : EIATTR_CBANK_PARAM_SIZE
	.align		4
.L_40:
        /*00a4*/ 	.byte	0x03, 0x19
        /*00a6*/ 	.short	0x002c


	//----- nvinfo : EIATTR_PARAM_CBANK
	.align		4
        /*00a8*/ 	.byte	0x04, 0x0a
        /*00aa*/ 	.short	(.L_42 - .L_41)
	.align		4
.L_41:
        /*00ac*/ 	.word	index@(.nv.constant0._Z27kernel_bruteforce_optimizedPKjP12ResultPacketPimmi)
        /*00b0*/ 	.short	0x0380
        /*00b2*/ 	.short	0x002c


	//----- nvinfo : EIATTR_SW_WAR
	.align		4
.L_42:
        /*00b4*/ 	.byte	0x04, 0x36
        /*00b6*/ 	.short	(.L_44 - .L_43)
.L_43:
        /*00b8*/ 	.word	0x00000008
.L_44:


//--------------------- .nv.callgraph             --------------------------
	.section	.nv.callgraph,"",@"SHT_CUDA_CALLGRAPH"
	.align	4
	.sectionentsize	8
	.align		4
        /*0000*/ 	.word	0x00000000
	.align		4
        /*0004*/ 	.word	0xffffffff
	.align		4
        /*0008*/ 	.word	0x00000000
	.align		4
        /*000c*/ 	.word	0xfffffffe
	.align		4
        /*0010*/ 	.word	0x00000000
	.align		4
        /*0014*/ 	.word	0xfffffffd
	.align		4
        /*0018*/ 	.word	0x00000000
	.align		4
        /*001c*/ 	.word	0xfffffffc


//--------------------- .nv.constant4             --------------------------
	.section	.nv.constant4,"a",@progbits
	.align	8
	.align		8
.nv.constant4:
        /*0000*/ 	.dword	precalc_xorwow_matrix
	.align		8
        /*0008*/ 	.dword	precalc_xorwow_offset_matrix
	.align		8
        /*0010*/ 	.dword	mrg32k3aM1
	.align		8
        /*0018*/ 	.dword	mrg32k3aM2
	.align		8
        /*0020*/ 	.dword	mrg32k3aM1SubSeq
	.align		8
        /*0028*/ 	.dword	mrg32k3aM2SubSeq
	.align		8
        /*0030*/ 	.dword	mrg32k3aM1Seq
	.align		8
        /*0038*/ 	.dword	mrg32k3aM2Seq


//--------------------- .nv.constant3             --------------------------
	.section	.nv.constant3,"a",@progbits
	.align	8
.nv.constant3:
	.type		__cr_lgamma_table,@object
	.size		__cr_lgamma_table,(d_target_prefixes - __cr_lgamma_table)
__cr_lgamma_table:
        /*0000*/ 	.byte	0x00, 0x00, 0x00, 0x00, 0x00, 0x00, 0x00, 0x00, 0x00, 0x00, 0x00, 0x00, 0x00, 0x00, 0x00, 0x00
        /*0010*/ 	.byte	0xef, 0x39, 0xfa, 0xfe, 0x42, 0x2e, 0xe6, 0x3f, 0x02, 0x20, 0x2a, 0xfa, 0x0b, 0xab, 0xfc, 0x3f
        /*0020*/ 	.byte	0xf9, 0x2c, 0x92, 0x7c, 0xa7, 0x6c, 0x09, 0x40, 0xc9, 0x79, 0x44, 0x3c, 0x64, 0x26, 0x13, 0x40
        /*0030*/ 	.byte	0xca, 0x01, 0xcf, 0x3a, 0x27, 0x51, 0x1a, 0x40, 0x30, 0xcc, 0x2d, 0xf3, 0xe1, 0x0c, 0x21, 0x40
        /*0040*/ 	.byte	0x0d, 0xb7, 0xfc, 0x82, 0x8e, 0x35, 0x25, 0x40
	.type		d_target_prefixes,@object
	.size		d_target_prefixes,(d_num_targets - d_target_prefixes)
d_target_prefixes:
	.zero		4096
	.type		d_num_targets,@object
	.size		d_num_targets,(.L_10 - d_num_targets)
d_num_targets:
	.zero		4
.L_10:
	.zero		4
	.type		d_gx,@object
	.size		d_gx,(d_gy - d_gx)
d_gx:
        /*1050*/ 	.byte	0xac, 0xbb, 0xdc, 0xf9, 0x7e, 0x66, 0xbe, 0x79, 0x07, 0x0b, 0x87, 0xce, 0x95, 0x62, 0xa0, 0x55
        /*1060*/ 	.byte	0xd9, 0x28, 0xce, 0x2d, 0xdb, 0xfc, 0x9b, 0x02, 0x98, 0x17, 0xf8, 0x16, 0x5b, 0x81, 0xf2, 0x59
	.type		d_gy,@object
	.size		d_gy,(.L_12 - d_gy)
d_gy:
        /*1070*/ 	.byte	0x65, 0xc4, 0xa3, 0x26, 0x77, 0xda, 0x3a, 0x48, 0xa8, 0x08, 0x11, 0x0e, 0xfc, 0xfb, 0xa4, 0x5d
        /*1080*/ 	.byte	0x19, 0x54, 0x85, 0xa6, 0x48, 0xb4, 0x17, 0xfd, 0x01, 0x05, 0x6c, 0x83, 0x02, 0x63, 0x6c, 0x3c
.L_12:


//--------------------- .text._Z27kernel_bruteforce_optimizedPKjP12ResultPacketPimmi --------------------------
	.section	.text._Z27kernel_bruteforce_optimizedPKjP12ResultPacketPimmi,"ax",@progbits
	.align	128
        .global         _Z27kernel_bruteforce_optimizedPKjP12ResultPacketPimmi
        .type           _Z27kernel_bruteforce_optimizedPKjP12ResultPacketPimmi,@function
        .size           _Z27kernel_bruteforce_optimizedPKjP12ResultPacketPimmi,(.L_x_8 - _Z27kernel_bruteforce_optimizedPKjP12ResultPacketPimmi)
        .other          _Z27kernel_bruteforce_optimizedPKjP12ResultPacketPimmi,@"STO_CUDA_ENTRY STV_DEFAULT"
_Z27kernel_bruteforce_optimizedPKjP12ResultPacketPimmi:
.text._Z27kernel_bruteforce_optimizedPKjP12ResultPacketPimmi:
[----:B------:R-:W-:Y:S08]  /*0000*/  LDC R1, c[0x0][0x37c] ;  /* 0x0000df00ff017b82 */ /* 0x000ff00000000800 */
[----:B------:R-:W0:Y:S01]  /*0010*/  LDC.64 R8, c[0x0][0x3a0] ;  /* 0x0000e800ff087b82 */ /* 0x000e220000000a00 */
[----:B------:R-:W1:Y:S01]  /*0020*/  S2R R2, SR_TID.X ;  /* 0x0000000000027919 */ /* 0x000e620000002100 */
[----:B------:R-:W1:Y:S01]  /*0030*/  LDCU UR4, c[0x0][0x360] ;  /* 0x00006c00ff0477ac */ /* 0x000e620008000800 */
[----:B------:R-:W1:Y:S01]  /*0040*/  S2R R5, SR_CTAID.X ;  /* 0x0000000000057919 */ /* 0x000e620000002500 */
[----:B------:R-:W2:Y:S01]  /*0050*/  LDCU.64 UR22, c[0x0][0x398] ;  /* 0x00007300ff1677ac */ /* 0x000ea20008000a00 */
[C-C-:B0-----:R-:W-:Y:S01]  /*0060*/  SHF.R.U64 R4, R8.reuse, 0x2, R9.reuse ;  /* 0x0000000208047819 */ /* 0x141fe20000001209 */
[----:B--2---:R-:W-:Y:S01]  /*0070*/  UIADD3 UR5, UPT, UPT, UR23, -0x4498517b, URZ ;  /* 0xbb67ae8517057890 */ /* 0x004fe2000fffe0ff */
[----:B------:R-:W-:Y:S01]  /*0080*/  SHF.R.U32.HI R9, RZ, 0x2, R9 ;  /* 0x00000002ff097819 */ /* 0x000fe20000011609 */
[----:B------:R-:W-:Y:S01]  /*0090*/  UIADD3 UR6, UPT, UPT, UR22, 0x3c6ef372, URZ ;  /* 0x3c6ef37216067890 */ /* 0x000fe2000fffe0ff */
[----:B------:R-:W-:Y:S01]  /*00a0*/  LOP3.LUT R8, R8, 0x3, RZ, 0xc0, !PT ;  /* 0x0000000308087812 */ /* 0x000fe200078ec0ff */
[C---:B------:R-:W-:Y:S01]  /*00b0*/  VIADD R0, R4.reuse, 0x1 ;  /* 0x0000000104007836 */ /* 0x040fe20000000000 */
[----:B------:R-:W-:Y:S01]  /*00c0*/  UIADD3 UR7, UPT, UPT, UR23, 0x76cf5d0a, URZ ;  /* 0x76cf5d0a17077890 */ /* 0x000fe2000fffe0ff */
[----:B------:R-:W-:Y:S01]  /*00d0*/  VIADD R13, R9, 0x1 ;  /* 0x00000001090d7836 */ /* 0x000fe20000000000 */
[----:B------:R-:W-:Y:S01]  /*00e0*/  UIADD3 UR8, UPT, UPT, UR22, -0x255992d5, URZ ;  /* 0xdaa66d2b16087890 */ /* 0x000fe2000fffe0ff */
[----:B------:R-:W-:Y:S01]  /*00f0*/  IMAD.WIDE.U32 R10, R4, -0x2daee0ad, RZ ;  /* 0xd2511f53040a7825 */ /* 0x000fe200078e00ff */
[----:B------:R-:W-:Y:S01]  /*0100*/  ISETP.NE.AND P0, PT, R0, RZ, PT ;  /* 0x000000ff0000720c */ /* 0x000fe20003f05270 */
[----:B------:R-:W-:-:S02]  /*0110*/  UIADD3 UR9, UPT, UPT, UR23, 0x32370b8f, URZ ;  /* 0x32370b8f17097890 */ /* 0x000fc4000fffe0ff */
[----:B-1----:R-:W-:Y:S01]  /*0120*/  IMAD R7, R5, UR4, R2 ;  /* 0x0000000405077c24 */ /* 0x002fe2000f8e0202 */
[----:B------:R-:W-:Y:S01]  /*0130*/  UIADD3 UR4, UPT, UPT, UR22, -0x61c88647, URZ ;  /* 0x9e3779b916047890 */ /* 0x000fe2000fffe0ff */
[----:B------:R-:W-:Y:S01]  /*0140*/  IMAD.HI.U32 R0, R0, -0x2daee0ad, RZ ;  /* 0xd2511f5300007827 */ /* 0x000fe200078e00ff */
[----:B------:R-:W-:Y:S02]  /*0150*/  UIADD3 UR10, UPT, UPT, UR22, 0x78dde6e4, URZ ;  /* 0x78dde6e4160a7890 */ /* 0x000fe4000fffe0ff */
[----:B------:R-:W-:Y:S01]  /*0160*/  SHF.R.S32.HI R15, RZ, 0x1f, R7 ;  /* 0x0000001fff0f7819 */ /* 0x000fe20000011407 */
[----:B------:R-:W-:Y:S01]  /*0170*/  IMAD.WIDE.U32 R2, R7, -0x326172a9, RZ ;  /* 0xcd9e8d5707027825 */ /* 0x000fe200078e00ff */
[----:B------:R-:W-:Y:S02]  /*0180*/  UIADD3 UR11, UPT, UPT, UR23, -0x126145ec, URZ ;  /* 0xed9eba14170b7890 */ /* 0x000fe4000fffe0ff */
[----:B------:R-:W-:Y:S01]  /*0190*/  LOP3.LUT R0, R15, UR23, R0, 0x96, !PT ;  /* 0x000000170f007c12 */ /* 0x000fe2000f8e9600 */
[----:B------:R-:W-:Y:S01]  /*01a0*/  @P0 IMAD.MOV R13, RZ, RZ, R9 ;  /* 0x000000ffff0d0224 */ /* 0x000fe200078e0209 */
[----:B------:R-:W-:Y:S01]  /*01b0*/  LOP3.LUT R20, R9, UR22, R3, 0x96, !PT ;  /* 0x0000001609147c12 */ /* 0x000fe2000f8e9603 */
[----:B------:R-:W-:Y:S01]  /*01c0*/  VIADD R9, R10, 0xd2511f53 ;  /* 0xd2511f530a097836 */ /* 0x000fe20000000000 */
[----:B------:R-:W-:Y:S01]  /*01d0*/  LOP3.LUT R18, R15, UR23, R11, 0x96, !PT ;  /* 0x000000170f127c12 */ /* 0x000fe2000f8e960b */
[----:B------:R-:W-:Y:S01]  /*01e0*/  IMAD.WIDE.U32 R24, R0, -0x326172a9, RZ ;  /* 0xcd9e8d5700187825 */ /* 0x000fe200078e00ff */
[----:B------:R-:W-:Y:S01]  /*01f0*/  LOP3.LUT R22, R13, UR22, R3, 0x96, !PT ;  /* 0x000000160d167c12 */ /* 0x000fe2000f8e9603 */
[----:B------:R-:W-:Y:S01]  /*0200*/  UIADD3 UR12, UPT, UPT, UR22, 0x1715609d, URZ ;  /* 0x1715609d160c7890 */ /* 0x000fe2000fffe0ff */
[----:B------:R-:W-:Y:S01]  /*0210*/  ISETP.GT.AND P0, PT, R8, 0x1, PT ;  /* 0x000000010800780c */ /* 0x000fe20003f04270 */
[----:B------:R-:W-:Y:S01]  /*0220*/  IMAD.WIDE.U32 R20, R20, -0x2daee0ad, RZ ;  /* 0xd2511f5314147825 */ /* 0x000fe200078e00ff */
[----:B------:R-:W-:Y:S01]  /*0230*/  LOP3.LUT R26, R2, UR4, R25, 0x96, !PT ;  /* 0x00000004021a7c12 */ /* 0x000fe2000f8e9619 */
[----:B------:R-:W-:-:S02]  /*0240*/  UIADD3 UR13, UPT, UPT, UR23, -0x56f99767, URZ ;  /* 0xa9066899170d7890 */ /* 0x000fc4000fffe0ff */
[----:B------:R-:W-:Y:S01]  /*0250*/  IMAD.WIDE.U32 R22, R22, -0x2daee0ad, RZ ;  /* 0xd2511f5316167825 */ /* 0x000fe200078e00ff */
[----:B------:R-:W-:Y:S01]  /*0260*/  LOP3.LUT R16, R10, UR5, R21, 0x96, !PT ;  /* 0x000000050a107c12 */ /* 0x000fe2000f8e9615 */
[----:B------:R-:W-:Y:S02]  /*0270*/  UIADD3 UR14, UPT, UPT, UR22, -0x4ab325aa, URZ ;  /* 0xb54cda56160e7890 */ /* 0x000fe4000fffe0ff */
[----:B------:R-:W-:Y:S01]  /*0280*/  IMAD.WIDE.U32 R18, R18, -0x326172a9, RZ ;  /* 0xcd9e8d5712127825 */ /* 0x000fe200078e00ff */
[----:B------:R-:W-:Y:S01]  /*0290*/  LOP3.LUT R9, R9, UR5, R23, 0x96, !PT ;  /* 0x0000000509097c12 */ /* 0x000fe2000f8e9617 */
[----:B------:R-:W-:Y:S02]  /*02a0*/  UIADD3 UR15, UPT, UPT, UR23, 0x646e171e, URZ ;  /* 0x646e171e170f7890 */ /* 0x000fe4000fffe0ff */
[----:B------:R-:W-:Y:S01]  /*02b0*/  IMAD.WIDE.U32 R16, R16, -0x326172a9, RZ ;  /* 0xcd9e8d5710107825 */ /* 0x000fe200078e00ff */
[----:B------:R-:W-:Y:S01]  /*02c0*/  LOP3.LUT R23, R2, UR4, R19, 0x96, !PT ;  /* 0x0000000402177c12 */ /* 0x000fe2000f8e9613 */
[----:B------:R-:W-:-:S02]  /*02d0*/  UIADD3 UR16, UPT, UPT, UR22, 0x5384540f, URZ ;  /* 0x5384540f16107890 */ /* 0x000fc4000fffe0ff */
[----:B------:R-:W-:Y:S01]  /*02e0*/  IMAD.WIDE.U32 R26, R26, -0x2daee0ad, RZ ;  /* 0xd2511f531a1a7825 */ /* 0x000fe200078e00ff */
[----:B------:R-:W-:Y:S01]  /*02f0*/  LOP3.LUT R18, R18, UR6, R17, 0x96, !PT ;  /* 0x0000000612127c12 */ /* 0x000fe2000f8e9611 */
[----:B------:R-:W-:Y:S02]  /*0300*/  UIADD3 UR17, UPT, UPT, UR23, 0x1fd5c5a3, URZ ;  /* 0x1fd5c5a317117890 */ /* 0x000fe4000fffe0ff */
[----:B------:R-:W-:Y:S01]  /*0310*/  IMAD.WIDE.U32 R28, R9, -0x326172a9, RZ ;  /* 0xcd9e8d57091c7825 */ /* 0x000fe200078e00ff */
[----:B------:R-:W-:Y:S01]  /*0320*/  LOP3.LUT R30, R22, UR7, R27, 0x96, !PT ;  /* 0x00000007161e7c12 */ /* 0x000fe2000f8e961b */
[----:B------:R-:W-:Y:S02]  /*0330*/  UIADD3 UR18, UPT, UPT, UR22, -0xe443238, URZ ;  /* 0xf1bbcdc816127890 */ /* 0x000fe4000fffe0ff */
        /* <DEDUP_REMOVED lines=8> */
[----:B------:R-:W-:Y:S02]  /*03c0*/  UIADD3 UR20, UPT, UPT, UR22, -0x700cb87f, URZ ;  /* 0x8ff3478116147890 */ /* 0x000fe4000fffe0ff */
[----:B------:R-:W-:Y:S01]  /*03d0*/  IMAD.WIDE.U32 R24, R24, -0x2daee0ad, RZ ;  /* 0xd2511f5318187825 */ /* 0x000fe200078e00ff */
[----:B------:R-:W-:-:S03]  /*03e0*/  LOP3.LUT R27, R28, UR8, R31, 0x96, !PT ;  /* 0x000000081c1b7c12 */ /* 0x000fc6000f8e961f */
        /* <DEDUP_REMOVED lines=46> */
[----:B------:R-:W-:Y:S01]  /*06d0*/  IMAD.HI.U32 R9, R6, -0x2daee0ad, RZ ;  /* 0xd2511f5306097827 */ /* 0x000fe200078e00ff */
[----:B------:R-:W-:-:S03]  /*06e0*/  LOP3.LUT R18, R28, UR20, R25, 0x96, !PT ;  /* 0x000000141c127c12 */ /* 0x000fc6000f8e9619 */
[----:B------:R-:W-:Y:S01]  /*06f0*/  IMAD.MOV.U32 R12, RZ, RZ, R24 ;  /* 0x000000ffff0c7224 */ /* 0x000fe200078e0018 */
[----:B------:R-:W-:Y:S01]  /*0700*/  LOP3.LUT R14, R26, UR21, R9, 0x96, !PT ;  /* 0x000000151a0e7c12 */ /* 0x000fe2000f8e9609 */
[----:B------:R-:W-:Y:S06]  /*0710*/  @P0 BRA `(.L_x_0) ;  /* 0x0000000000300947 */ /* 0x000fec0003800000 */
[----:B------:R-:W-:Y:S01]  /*0720*/  ISETP.NE.AND P1, PT, R8, RZ, PT ;  /* 0x000000ff0800720c */ /* 0x000fe20003f25270 */
[----:B------:R-:W-:-:S04]  /*0730*/  IMAD.WIDE.U32 R20, R20, -0x326172a9, RZ ;  /* 0xcd9e8d5714147825 */ /* 0x000fc800078e00ff */
[----:B------:R-:W-:Y:S01]  /*0740*/  IMAD.MOV.U32 R0, RZ, RZ, R20 ;  /* 0x000000ffff007224 */ /* 0x000fe200078e0014 */
[----:B------:R-:W-:Y:S01]  /*0750*/  LOP3.LUT R9, R16, UR20, R21, 0x96, !PT ;  /* 0x0000001410097c12 */ /* 0x000fe2000f8e9615 */
[----:B------:R-:W-:Y:S02]  /*0760*/  IMAD.MOV.U32 R16, RZ, RZ, R19 ;  /* 0x000000ffff107224 */ /* 0x000fe400078e0013 */
[----:B------:R-:W-:-:S04]  /*0770*/  IMAD.MOV.U32 R20, RZ, RZ, R22 ;  /* 0x000000ffff147224 */ /* 0x000fc800078e0016 */
[----:B------:R-:W-:Y:S05]  /*0780*/  @!P1 BRA `(.L_x_1) ;  /* 0x0000000000389947 */ /* 0x000fea0003800000 */
[----:B------:R-:W-:Y:S02]  /*0790*/  IMAD.MOV.U32 R9, RZ, RZ, R0 ;  /* 0x000000ffff097224 */ /* 0x000fe400078e0000 */
[----:B------:R-:W-:Y:S02]  /*07a0*/  IMAD.MOV.U32 R16, RZ, RZ, R22 ;  /* 0x000000ffff107224 */ /* 0x000fe400078e0016 */
[----:B------:R-:W-:Y:S02]  /*07b0*/  IMAD.MOV.U32 R20, RZ, RZ, R18 ;  /* 0x000000ffff147224 */ /* 0x000fe400078e0012 */
[----:B------:R-:W-:Y:S01]  /*07c0*/  IMAD.MOV.U32 R0, RZ, RZ, R19 ;  /* 0x000000ffff007224 */ /* 0x000fe200078e0013 */
[----:B------:R-:W-:Y:S06]  /*07d0*/  BRA `(.L_x_1) ;  /* 0x0000000000247947 */ /* 0x000fec0003800000 */
.L_x_0:
[----:B------:R-:W-:Y:S01]  /*07e0*/  ISETP.NE.AND P1, PT, R8, 0x3, PT ;  /* 0x000000030800780c */ /* 0x000fe20003f25270 */
[----:B------:R-:W-:Y:S02]  /*07f0*/  IMAD.MOV.U32 R0, RZ, RZ, R18 ;  /* 0x000000ffff007224 */ /* 0x000fe400078e0012 */
[----:B------:R-:W-:Y:S02]  /*0800*/  IMAD.MOV.U32 R9, RZ, RZ, R22 ;  /* 0x000000ffff097224 */ /* 0x000fe400078e0016 */
[----:B------:R-:W-:Y:S02]  /*0810*/  IMAD.MOV.U32 R16, RZ, RZ, R12 ;  /* 0x000000ffff107224 */ /* 0x000fe400078e000c */
[----:B------:R-:W-:-:S06]  /*0820*/  IMAD.MOV.U32 R20, RZ, RZ, R14 ;  /* 0x000000ffff147224 */ /* 0x000fcc00078e000e */
[----:B------:R-:W-:Y:S02]  /*0830*/  @P1 IMAD.MOV.U32 R0, RZ, RZ, R22 ;  /* 0x000000ffff001224 */ /* 0x000fe400078e0016 */
[----:B------:R-:W-:Y:S02]  /*0840*/  @P1 IMAD.MOV.U32 R9, RZ, RZ, R19 ;  /* 0x000000ffff091224 */ /* 0x000fe400078e0013 */
[----:B------:R-:W-:Y:S02]  /*0850*/  @P1 IMAD.MOV.U32 R16, RZ, RZ, R18 ;  /* 0x000000ffff101224 */ /* 0x000fe400078e0012 */
[----:B------:R-:W-:-:S07]  /*0860*/  @P1 IMAD.MOV.U32 R20, RZ, RZ, R12 ;  /* 0x000000ffff141224 */ /* 0x000fce00078e000c */
.L_x_1:
[----:B------:R-:W-:Y:S02]  /*0870*/  VIADD R4, R4, 0x2 ;  /* 0x0000000204047836 */ /* 0x000fe40000000000 */
[----:B------:R-:W-:Y:S02]  /*0880*/  VIADD R11, R13, 0x1 ;  /* 0x000000010d0b7836 */ /* 0x000fe40000000000 */
[----:B------:R-:W-:Y:S01]  /*0890*/  IMAD R6, R6, -0x2daee0ad, RZ ;  /* 0xd2511f5306067824 */ /* 0x000fe200078e02ff */
[C---:B------:R-:W-:Y:S01]  /*08a0*/  ISETP.NE.AND P1, PT, R4.reuse, RZ, PT ;  /* 0x000000ff0400720c */ /* 0x040fe20003f25270 */
[----:B------:R-:W-:-:S05]  /*08b0*/  IMAD.HI.U32 R4, R4, -0x2daee0ad, RZ ;  /* 0xd2511f5304047827 */ /* 0x000fca00078e00ff */
[----:B------:R-:W-:-:S05]  /*08c0*/  LOP3.LUT R4, R15, UR23, R4, 0x96, !PT ;  /* 0x000000170f047c12 */ /* 0x000fca000f8e9604 */
[----:B------:R-:W-:-:S04]  /*08d0*/  IMAD.WIDE.U32 R24, R4, -0x326172a9, RZ ;  /* 0xcd9e8d5704187825 */ /* 0x000fc800078e00ff */
[----:B------:R-:W-:Y:S01]  /*08e0*/  @P1 IMAD.MOV R11, RZ, RZ, R13 ;  /* 0x000000ffff0b1224 */ /* 0x000fe200078e020d */
[----:B------:R-:W-:-:S04]  /*08f0*/  LOP3.LUT R2, R2, UR4, R25, 0x96, !PT ;  /* 0x0000000402027c12 */ /* 0x000fc8000f8e9619 */
[----:B------:R-:W-:Y:S01]  /*0900*/  LOP3.LUT R11, R3, UR22, R11, 0x96, !PT ;  /* 0x00000016030b7c12 */ /* 0x000fe2000f8e960b */
[----:B------:R-:W-:-:S04]  /*0910*/  IMAD.WIDE.U32 R2, R2, -0x2daee0ad, RZ ;  /* 0xd2511f5302027825 */ /* 0x000fc800078e00ff */
[----:B------:R-:W-:-:S04]  /*0920*/  IMAD.WIDE.U32 R22, R11, -0x2daee0ad, RZ ;  /* 0xd2511f530b167825 */ /* 0x000fc800078e00ff */
[----:B------:R-:W-:Y:S01]  /*0930*/  VIADD R11, R10, 0xa4a23ea6 ;  /* 0xa4a23ea60a0b7836 */ /* 0x000fe20000000000 */
[----:B------:R-:W-:-:S04]  /*0940*/  LOP3.LUT R25, R22, UR7, R3, 0x96, !PT ;  /* 0x0000000716197c12 */ /* 0x000fc8000f8e9603 */
[----:B------:R-:W-:-:S05]  /*0950*/  LOP3.LUT R11, R11, UR5, R23, 0x96, !PT ;  /* 0x000000050b0b7c12 */ /* 0x000fca000f8e9617 */
[----:B------:R-:W-:-:S05]  /*0960*/  IMAD.WIDE.U32 R10, R11, -0x326172a9, RZ ;  /* 0xcd9e8d570b0a7825 */ /* 0x000fca00078e00ff */
[----:B------:R-:W-:Y:S01]  /*0970*/  LOP3.LUT R22, R24, UR6, R11, 0x96, !PT ;  /* 0x0000000618167c12 */ /* 0x000fe2000f8e960b */
[----:B------:R-:W-:-:S04]  /*0980*/  IMAD.WIDE.U32 R24, R25, -0x326172a9, RZ ;  /* 0xcd9e8d5719187825 */ /* 0x000fc800078e00ff */
[----:B------:R-:W-:Y:S01]  /*0990*/  IMAD.WIDE.U32 R22, R22, -0x2daee0ad, RZ ;  /* 0xd2511f5316167825 */ /* 0x000fe200078e00ff */
[----:B------:R-:W-:-:S04]  /*09a0*/  LOP3.LUT R3, R10, UR8, R25, 0x96, !PT ;  /* 0x000000080a037c12 */ /* 0x000fc8000f8e9619 */
        /* <DEDUP_REMOVED lines=22> */
[----:B------:R-:W-:Y:S01]  /*0b10*/  IMAD.HI.U32 R3, R24, -0x2daee0ad, RZ ;  /* 0xd2511f5318037827 */ /* 0x000fe200078e00ff */
[----:B------:R-:W-:-:S04]  /*0b20*/  LOP3.LUT R10, R10, UR20, R23, 0x96, !PT ;  /* 0x000000140a0a7c12 */ /* 0x000fc8000f8e9617 */
[----:B------:R-:W-:Y:S01]  /*0b30*/  LOP3.LUT R3, R2, UR21, R3, 0x96, !PT ;  /* 0x0000001502037c12 */ /* 0x000fe2000f8e9603 */
[----:B------:R-:W-:Y:S06]  /*0b40*/  @P0 BRA `(.L_x_2) ;  /* 0x0000000000240947 */ /* 0x000fec0003800000 */
[----:B------:R-:W-:Y:S01]  /*0b50*/  ISETP.NE.AND P0, PT, R8, RZ, PT ;  /* 0x000000ff0800720c */ /* 0x000fe20003f05270 */
[----:B------:R-:W-:Y:S02]  /*0b60*/  IMAD.MOV.U32 R47, RZ, RZ, R14 ;  /* 0x000000ffff2f7224 */ /* 0x000fe400078e000e */
[----:B------:R-:W-:-:S10]  /*0b70*/  IMAD.MOV.U32 R3, RZ, RZ, R6 ;  /* 0x000000ffff037224 */ /* 0x000fd400078e0006 */
[----:B------:R-:W-:Y:S05]  /*0b80*/  @!P0 BRA `(.L_x_3) ;  /* 0x0000000000348947 */ /* 0x000fea0003800000 */
[----:B------:R-:W-:Y:S02]  /*0b90*/  IMAD.MOV.U32 R18, RZ, RZ, R12 ;  /* 0x000000ffff127224 */ /* 0x000fe400078e000c */
[----:B------:R-:W-:Y:S02]  /*0ba0*/  IMAD.MOV.U32 R47, RZ, RZ, R6 ;  /* 0x000000ffff2f7224 */ /* 0x000fe400078e0006 */
[----:B------:R-:W-:Y:S02]  /*0bb0*/  IMAD.MOV.U32 R3, RZ, RZ, R10 ;  /* 0x000000ffff037224 */ /* 0x000fe400078e000a */
[----:B------:R-:W-:Y:S01]  /*0bc0*/  IMAD.MOV.U32 R12, RZ, RZ, R14 ;  /* 0x000000ffff0c7224 */ /* 0x000fe200078e000e */
[----:B------:R-:W-:Y:S06]  /*0bd0*/  BRA `(.L_x_3) ;  /* 0x0000000000207947 */ /* 0x000fec0003800000 */
.L_x_2:
[----:B------:R-:W-:Y:S01]  /*0be0*/  ISETP.NE.AND P0, PT, R8, 0x3, PT ;  /* 0x000000030800780c */ /* 0x000fe20003f05270 */
[----:B------:R-:W-:Y:S02]  /*0bf0*/  IMAD.MOV.U32 R18, RZ, RZ, R6 ;  /* 0x000000ffff127224 */ /* 0x000fe400078e0006 */
[----:B------:R-:W-:Y:S02]  /*0c00*/  IMAD.MOV.U32 R12, RZ, RZ, R10 ;  /* 0x000000ffff0c7224 */ /* 0x000fe400078e000a */
[----:B------:R-:W-:-:S08]  /*0c10*/  IMAD.MOV.U32 R47, RZ, RZ, R22 ;  /* 0x000000ffff2f7224 */ /* 0x000fd000078e0016 */
[----:B------:R-:W-:Y:S02]  /*0c20*/  @P0 IMAD.MOV.U32 R3, RZ, RZ, R22 ;  /* 0x000000ffff030224 */ /* 0x000fe400078e0016 */
[----:B------:R-:W-:Y:S02]  /*0c30*/  @P0 IMAD.MOV.U32 R18, RZ, RZ, R14 ;  /* 0x000000ffff120224 */ /* 0x000fe400078e000e */
[----:B------:R-:W-:Y:S02]  /*0c40*/  @P0 IMAD.MOV.U32 R12, RZ, RZ, R6 ;  /* 0x000000ffff0c0224 */ /* 0x000fe400078e0006 */
[----:B------:R-:W-:-:S07]  /*0c50*/  @P0 IMAD.MOV.U32 R47, RZ, RZ, R10 ;  /* 0x000000ffff2f0224 */ /* 0x000fce00078e000a */
.L_x_3:
[----:B------:R-:W-:Y:S01]  /*0c60*/  LOP3.LUT R8, R12, 0xdeadbeef, RZ, 0x3c, !PT ;  /* 0xdeadbeef0c087812 */ /* 0x000fe200078e3cff */
[----:B------:R-:W-:Y:S01]  /*0c70*/  IMAD.MOV.U32 R10, RZ, RZ, R16 ;  /* 0x000000ffff0a7224 */ /* 0x000fe200078e0010 */
[----:B------:R-:W-:Y:S01]  /*0c80*/  LOP3.LUT R4, R20, 0xdeadbeef, RZ, 0x3c, !PT ;  /* 0xdeadbeef14047812 */ /* 0x000fe200078e3cff */
[--C-:B------:R-:W-:Y:S01]  /*0c90*/  IMAD.MOV.U32 R14, RZ, RZ, R9.reuse ;  /* 0x000000ffff0e7224 */ /* 0x100fe200078e0009 */
[----:B------:R-:W-:Y:S01]  /*0ca0*/  LOP3.LUT R6, R3, 0xdeadbeef, RZ, 0x3c, !PT ;  /* 0xdeadbeef03067812 */ /* 0x000fe200078e3cff */
[----:B------:R-:W-:Y:S01]  /*0cb0*/  IMAD.MOV.U32 R51, RZ, RZ, -0x200 ;  /* 0xfffffe00ff337424 */ /* 0x000fe200078e00ff */
[----:B------:R-:W-:Y:S01]  /*0cc0*/  LOP3.LUT R16, R0, 0xdeadbeef, RZ, 0x3c, !PT ;  /* 0xdeadbeef00107812 */ /* 0x000fe200078e3cff */
[----:B------:R-:W-:Y:S01]  /*0cd0*/  IMAD.MOV.U32 R45, RZ, RZ, R0 ;  /* 0x000000ffff2d7224 */ /* 0x000fe200078e0000 */
[----:B------:R-:W0:Y:S01]  /*0ce0*/  LDCU.64 UR4, c[0x0][0x358] ;  /* 0x00006b00ff0477ac */ /* 0x000e220008000a00 */
[----:B------:R-:W-:Y:S01]  /*0cf0*/  IMAD.MOV.U32 R12, RZ, RZ, R9 ;  /* 0x000000ffff0c7224 */ /* 0x000fe200078e0009 */
[----:B------:R-:W1:Y:S01]  /*0d00*/  LDCU.64 UR8, c[0x0][0x380] ;  /* 0x00007000ff0877ac */ /* 0x000e620008000a00 */
[----:B------:R-:W2:Y:S01]  /*0d10*/  LDCU.64 UR10, c[0x3][0x1050] ;  /* 0x00c20a00ff0a77ac */ /* 0x000ea20008000a00 */
[----:B------:R-:W3:Y:S01]  /*0d20*/  LDCU.128 UR12, c[0x3][0x1070] ;  /* 0x00c20e00ff0c77ac */ /* 0x000ee20008000c00 */
[----:B------:R-:W4:Y:S03]  /*0d30*/  LDCU.128 UR16, c[0x3][0x1080] ;  /* 0x00c21000ff1077ac */ /* 0x000f260008000c00 */
.L_x_6:
[C---:B------:R-:W-:Y:S02]  /*0d40*/  LOP3.LUT R43, R6.reuse, 0xff, R45, 0x48, !PT ;  /* 0x000000ff062b7812 */ /* 0x040fe400078e482d */
[----:B------:R-:W-:Y:S02]  /*0d50*/  LOP3.LUT R3, R6, R45, RZ, 0x3c, !PT ;  /* 0x0000002d06037212 */ /* 0x000fe400078e3cff */
[----:B------:R-:W-:Y:S01]  /*0d60*/  LOP3.LUT R2, R47, R12, RZ, 0x3c, !PT ;  /* 0x0000000c2f027212 */ /* 0x000fe200078e3cff */
[C---:B------:R-:W-:Y:S01]  /*0d70*/  IMAD R11, R43.reuse, -0x3361d2af, RZ ;  /* 0xcc9e2d512b0b7824 */ /* 0x040fe200078e02ff */
[----:B------:R-:W-:Y:S01]  /*0d80*/  SHF.R.U32.HI R35, RZ, 0x3, R3 ;  /* 0x00000003ff237819 */ /* 0x000fe20000011603 */
[----:B------:R-:W-:Y:S01]  /*0d90*/  IMAD R20, R43, 0x16a88000, RZ ;  /* 0x16a880002b147824 */ /* 0x000fe200078e02ff */
[C-C-:B------:R-:W-:Y:S02]  /*0da0*/  SHF.R.U64 R41, R3.reuse, 0x8, R2.reuse ;  /* 0x0000000803297819 */ /* 0x140fe40000001202 */
[----:B------:R-:W-:-:S02]  /*0db0*/  SHF.R.U64 R39, R3, 0x10, R2 ;  /* 0x0000001003277819 */ /* 0x000fc40000001202 */
[----:B------:R-:W-:Y:S02]  /*0dc0*/  LOP3.LUT R13, R41, 0xff, RZ, 0xc0, !PT ;  /* 0x000000ff290d7812 */ /* 0x000fe400078ec0ff */
[----:B------:R-:W-:Y:S02]  /*0dd0*/  LEA.HI R20, R11, R20, RZ, 0xf ;  /* 0x000000140b147211 */ /* 0x000fe400078f78ff */
[--C-:B------:R-:W-:Y:S01]  /*0de0*/  SHF.R.U64 R37, R3, 0x18, R2.reuse ;  /* 0x0000001803257819 */ /* 0x100fe20000001202 */
[----:B------:R-:W-:Y:S01]  /*0df0*/  IMAD R11, R13, -0x3361d2af, RZ ;  /* 0xcc9e2d510d0b7824 */ /* 0x000fe200078e02ff */
[----:B------:R-:W-:Y:S01]  /*0e00*/  LOP3.LUT R35, R35, 0xff, RZ, 0xc0, !PT ;  /* 0x000000ff23237812 */ /* 0x000fe200078ec0ff */
[----:B------:R-:W-:Y:S01]  /*0e10*/  IMAD R22, R13, 0x16a88000, RZ ;  /* 0x16a880000d167824 */ /* 0x000fe200078e02ff */
[----:B------:R-:W-:Y:S01]  /*0e20*/  LOP3.LUT R13, R39, 0xff, RZ, 0xc0, !PT ;  /* 0x000000ff270d7812 */ /* 0x000fe200078ec0ff */
[----:B------:R-:W-:Y:S01]  /*0e30*/  IMAD R20, R20, 0x1b873593, RZ ;  /* 0x1b87359314147824 */ /* 0x000fe200078e02ff */
[----:B------:R-:W-:Y:S01]  /*0e40*/  SHF.R.U64 R33, R3, 0xb, R2 ;  /* 0x0000000b03217819 */ /* 0x000fe20000001202 */
[----:B------:R-:W-:Y:S01]  /*0e50*/  IMAD R30, R35, 0x16a88000, RZ ;  /* 0x16a88000231e7824 */ /* 0x000fe200078e02ff */
[----:B------:R-:W-:Y:S01]  /*0e60*/  LEA.HI R24, R11, R22, RZ, 0xf ;  /* 0x000000160b187211 */ /* 0x000fe200078f78ff */
[----:B------:R-:W-:Y:S01]  /*0e70*/  IMAD.MOV.U32 R22, RZ, RZ, 0x5 ;  /* 0x00000005ff167424 */ /* 0x000fe200078e00ff */
[----:B------:R-:W-:Y:S01]  /*0e80*/  SHF.L.W.U32.HI R11, R20, 0xd, R20 ;  /* 0x0000000d140b7819 */ /* 0x000fe20000010e14 */
[----:B------:R-:W-:Y:S01]  /*0e90*/  IMAD R15, R13, -0x3361d2af, RZ ;  /* 0xcc9e2d510d0f7824 */ /* 0x000fe200078e02ff */
[C-C-:B------:R-:W-:Y:S01]  /*0ea0*/  SHF.R.U64 R31, R3.reuse, 0x13, R2.reuse ;  /* 0x00000013031f7819 */ /* 0x140fe20000001202 */
[----:B------:R-:W-:Y:S01]  /*0eb0*/  IMAD R24, R24, 0x1b873593, RZ ;  /* 0x1b87359318187824 */ /* 0x000fe200078e02ff */
[----:B------:R-:W-:Y:S01]  /*0ec0*/  SHF.R.U64 R29, R3, 0x1b, R2 ;  /* 0x0000001b031d7819 */ /* 0x000fe20000001202 */
[----:B------:R-:W-:Y:S01]  /*0ed0*/  IMAD R11, R11, R22, -0x19ab949c ;  /* 0xe6546b640b0b7424 */ /* 0x000fe200078e0216 */
[----:B------:R-:W-:Y:S01]  /*0ee0*/  SHF.R.U32.HI R27, RZ, 0x6, R3 ;  /* 0x00000006ff1b7819 */ /* 0x000fe20000011603 */
[----:B------:R-:W-:Y:S01]  /*0ef0*/  IMAD R26, R13, 0x16a88000, RZ ;  /* 0x16a880000d1a7824 */ /* 0x000fe200078e02ff */
[----:B------:R-:W-:-:S02]  /*0f00*/  LOP3.LUT R13, R37, 0xff, RZ, 0xc0, !PT ;  /* 0x000000ff250d7812 */ /* 0x000fc400078ec0ff */
[----:B------:R-:W-:Y:S02]  /*0f10*/  LOP3.LUT R11, R24, R11, RZ, 0x3c, !PT ;  /* 0x0000000b180b7212 */ /* 0x000fe400078e3cff */
[----:B------:R-:W-:Y:S01]  /*0f20*/  LEA.HI R26, R15, R26, RZ, 0xf ;  /* 0x0000001a0f1a7211 */ /* 0x000fe200078f78ff */
[----:B------:R-:W-:Y:S01]  /*0f30*/  IMAD R15, R13, -0x3361d2af, RZ ;  /* 0xcc9e2d510d0f7824 */ /* 0x000fe200078e02ff */
[----:B------:R-:W-:Y:S01]  /*0f40*/  SHF.L.W.U32.HI R11, R11, 0xd, R11 ;  /* 0x0000000d0b0b7819 */ /* 0x000fe20000010e0b */
[----:B------:R-:W-:Y:S01]  /*0f50*/  IMAD R28, R13, 0x16a88000, RZ ;  /* 0x16a880000d1c7824 */ /* 0x000fe200078e02ff */
[----:B------:R-:W-:Y:S01]  /*0f60*/  LOP3.LUT R27, R27, 0xff, RZ, 0xc0, !PT ;  /* 0x000000ff1b1b7812 */ /* 0x000fe200078ec0ff */
[----:B------:R-:W-:Y:S01]  /*0f70*/  IMAD R26, R26, 0x1b873593, RZ ;  /* 0x1b8735931a1a7824 */ /* 0x000fe200078e02ff */
[--C-:B------:R-:W-:Y:S01]  /*0f80*/  SHF.R.U64 R25, R3, 0xe, R2.reuse ;  /* 0x0000000e03197819 */ /* 0x100fe20000001202 */
[----:B------:R-:W-:Y:S01]  /*0f90*/  IMAD R11, R11, R22, -0x19ab949c ;  /* 0xe6546b640b0b7424 */ /* 0x000fe200078e0216 */
[----:B------:R-:W-:Y:S01]  /*0fa0*/  LEA.HI R28, R15, R28, RZ, 0xf ;  /* 0x0000001c0f1c7211 */ /* 0x000fe200078f78ff */
[----:B------:R-:W-:Y:S01]  /*0fb0*/  IMAD R13, R35, -0x3361d2af, RZ ;  /* 0xcc9e2d51230d7824 */ /* 0x000fe200078e02ff */
[----:B------:R-:W-:Y:S01]  /*0fc0*/  SHF.R.U64 R23, R3, 0x16, R2 ;  /* 0x0000001603177819 */ /* 0x000fe20000001202 */
[----:B------:R-:W-:Y:S01]  /*0fd0*/  IMAD R38, R27, 0x16a88000, RZ ;  /* 0x16a880001b267824 */ /* 0x000fe200078e02ff */
[----:B------:R-:W-:Y:S01]  /*0fe0*/  LOP3.LUT R11, R26, R11, RZ, 0x3c, !PT ;  /* 0x0000000b1a0b7212 */ /* 0x000fe200078e3cff */
[----:B------:R-:W-:Y:S01]  /*0ff0*/  IMAD R28, R28, 0x1b873593, RZ ;  /* 0x1b8735931c1c7824 */ /* 0x000fe200078e02ff */
[----:B------:R-:W-:-:S02]  /*1000*/  LEA.HI R30, R13, R30, RZ, 0xf ;  /* 0x0000001e0d1e7211 */ /* 0x000fc400078f78ff */
[----:B------:R-:W-:Y:S02]  /*1010*/  SHF.L.W.U32.HI R11, R11, 0xd, R11 ;  /* 0x0000000d0b0b7819 */ /* 0x000fe40000010e0b */
[----:B------:R-:W-:Y:S01]  /*1020*/  LOP3.LUT R13, R33, 0xff, RZ, 0xc0, !PT ;  /* 0x000000ff210d7812 */ /* 0x000fe200078ec0ff */
[----:B------:R-:W-:Y:S01]  /*1030*/  IMAD R30, R30, 0x1b873593, RZ ;  /* 0x1b8735931e1e7824 */ /* 0x000fe200078e02ff */
[--C-:B------:R-:W-:Y:S01]  /*1040*/  SHF.R.U64 R21, R3, 0x1e, R2.reuse ;  /* 0x0000001e03157819 */ /* 0x100fe20000001202 */
[----:B------:R-:W-:Y:S01]  /*1050*/  IMAD R11, R11, R22, -0x19ab949c ;  /* 0xe6546b640b0b7424 */ /* 0x000fe200078e0216 */
[----:B------:R-:W-:Y:S01]  /*1060*/  SHF.R.U32.HI R19, RZ, 0x9, R3 ;  /* 0x00000009ff137819 */ /* 0x000fe20000011603 */
[----:B------:R-:W-:Y:S01]  /*1070*/  IMAD R15, R13, -0x3361d2af, RZ ;  /* 0xcc9e2d510d0f7824 */ /* 0x000fe200078e02ff */
[----:B------:R-:W-:Y:S01]  /*1080*/  SHF.R.U64 R17, R3, 0x11, R2 ;  /* 0x0000001103117819 */ /* 0x000fe20000001202 */
[----:B------:R-:W-:Y:S01]  /*1090*/  IMAD R32, R13, 0x16a88000, RZ ;  /* 0x16a880000d207824 */ /* 0x000fe200078e02ff */
[----:B------:R-:W-:-:S02]  /*10a0*/  LOP3.LUT R11, R28, R11, RZ, 0x3c, !PT ;  /* 0x0000000b1c0b7212 */ /* 0x000fc400078e3cff */
[----:B------:R-:W-:Y:S02]  /*10b0*/  LOP3.LUT R13, R31, 0xff, RZ, 0xc0, !PT ;  /* 0x000000ff1f0d7812 */ /* 0x000fe400078ec0ff */
[----:B------:R-:W-:Y:S02]  /*10c0*/  SHF.L.W.U32.HI R11, R11, 0xd, R11 ;  /* 0x0000000d0b0b7819 */ /* 0x000fe40000010e0b */
[----:B------:R-:W-:Y:S01]  /*10d0*/  LEA.HI R32, R15, R32, RZ, 0xf ;  /* 0x000000200f207211 */ /* 0x000fe200078f78ff */
[----:B------:R-:W-:Y:S01]  /*10e0*/  IMAD R15, R13, -0x3361d2af, RZ ;  /* 0xcc9e2d510d0f7824 */ /* 0x000fe200078e02ff */
[----:B------:R-:W-:Y:S01]  /*10f0*/  LOP3.LUT R19, R19, 0xff, RZ, 0xc0, !PT ;  /* 0x000000ff13137812 */ /* 0x000fe200078ec0ff */
[----:B------:R-:W-:Y:S02]  /*1100*/  IMAD R11, R11, R22, -0x19ab949c ;  /* 0xe6546b640b0b7424 */ /* 0x000fe400078e0216 */
[----:B------:R-:W-:Y:S02]  /*1110*/  IMAD R32, R32, 0x1b873593, RZ ;  /* 0x1b87359320207824 */ /* 0x000fe400078e02ff */
[----:B------:R-:W-:Y:S01]  /*1120*/  IMAD R34, R13, 0x16a88000, RZ ;  /* 0x16a880000d227824 */ /* 0x000fe200078e02ff */
[----:B------:R-:W-:Y:S01]  /*1130*/  LOP3.LUT R11, R30, R11, RZ, 0x3c, !PT ;  /* 0x0000000b1e0b7212 */ /* 0x000fe200078e3cff */
[----:B------:R-:W-:Y:S01]  /*1140*/  IMAD R46, R19, 0x16a88000, RZ ;  /* 0x16a88000132e7824 */ /* 0x000fe200078e02ff */
[----:B------:R-:W-:-:S02]  /*1150*/  LOP3.LUT R13, R29, 0xff, RZ, 0xc0, !PT ;  /* 0x000000ff1d0d7812 */ /* 0x000fc400078ec0ff */
[----:B------:R-:W-:Y:S02]  /*1160*/  SHF.L.W.U32.HI R11, R11, 0xd, R11 ;  /* 0x0000000d0b0b7819 */ /* 0x000fe40000010e0b */
[----:B------:R-:W-:Y:S01]  /*1170*/  LEA.HI R34, R15, R34, RZ, 0xf ;  /* 0x000000220f227211 */ /* 0x000fe200078f78ff */
[----:B------:R-:W-:Y:S02]  /*1180*/  IMAD R15, R13, -0x3361d2af, RZ ;  /* 0xcc9e2d510d0f7824 */ /* 0x000fe400078e02ff */
[----:B------:R-:W-:Y:S02]  /*1190*/  IMAD R11, R11, R22, -0x19ab949c ;  /* 0xe6546b640b0b7424 */ /* 0x000fe400078e0216 */
[----:B------:R-:W-:Y:S02]  /*11a0*/  IMAD R34, R34, 0x1b873593, RZ ;  /* 0x1b87359322227824 */ /* 0x000fe400078e02ff */
[----:B------:R-:W-:Y:S01]  /*11b0*/  IMAD R36, R13, 0x16a88000, RZ ;  /* 0x16a880000d247824 */ /* 0x000fe200078e02ff */
[----:B------:R-:W-:Y:S01]  /*11c0*/  LOP3.LUT R11, R32, R11, RZ, 0x3c, !PT ;  /* 0x0000000b200b7212 */ /* 0x000fe200078e3cff */
[----:B------:R-:W-:-:S03]  /*11d0*/  IMAD R13, R27, -0x3361d2af, RZ ;  /* 0xcc9e2d511b0d7824 */ /* 0x000fc600078e02ff */
[----:B------:R-:W-:Y:S02]  /*11e0*/  SHF.L.W.U32.HI R11, R11, 0xd, R11 ;  /* 0x0000000d0b0b7819 */ /* 0x000fe40000010e0b */
[----:B------:R-:W-:Y:S02]  /*11f0*/  LEA.HI R36, R15, R36, RZ, 0xf ;  /* 0x000000240f247211 */ /* 0x000fe400078f78ff */
[----:B------:R-:W-:Y:S01]  /*1200*/  LEA.HI R38, R13, R38, RZ, 0xf ;  /* 0x000000260d267211 */ /* 0x000fe200078f78ff */
[----:B------:R-:W-:Y:S01]  /*1210*/  IMAD R11, R11, R22, -0x19ab949c ;  /* 0xe6546b640b0b7424 */ /* 0x000fe200078e0216 */
[----:B------:R-:W-:Y:S01]  /*1220*/  LOP3.LUT R13, R25, 0xff, RZ, 0xc0, !PT ;  /* 0x000000ff190d7812 */ /* 0x000fe200078ec0ff */
[----:B------:R-:W-:Y:S02]  /*1230*/  IMAD R36, R36, 0x1b873593, RZ ;  /* 0x1b87359324247824 */ /* 0x000fe400078e02ff */
[----:B------:R-:W-:Y:S01]  /*1240*/  IMAD R38, R38, 0x1b873593, RZ ;  /* 0x1b87359326267824 */ /* 0x000fe200078e02ff */
[----:B------:R-:W-:Y:S01]  /*1250*/  LOP3.LUT R11, R34, R11, RZ, 0x3c, !PT ;  /* 0x0000000b220b7212 */ /* 0x000fe200078e3cff */
[----:B------:R-:W-:-:S02]  /*1260*/  IMAD R15, R13, -0x3361d2af, RZ ;  /* 0xcc9e2d510d0f7824 */ /* 0x000fc400078e02ff */
[----:B------:R-:W-:Y:S01]  /*1270*/  IMAD R40, R13, 0x16a88000, RZ ;  /* 0x16a880000d287824 */ /* 0x000fe200078e02ff */
[----:B------:R-:W-:Y:S02]  /*1280*/  SHF.L.W.U32.HI R11, R11, 0xd, R11 ;  /* 0x0000000d0b0b7819 */ /* 0x000fe40000010e0b */
[----:B------:R-:W-:Y:S02]  /*1290*/  LOP3.LUT R13, R23, 0xff, RZ, 0xc0, !PT ;  /* 0x000000ff170d7812 */ /* 0x000fe400078ec0ff */
[----:B------:R-:W-:Y:S01]  /*12a0*/  LEA.HI R40, R15, R40, RZ, 0xf ;  /* 0x000000280f287211 */ /* 0x000fe200078f78ff */
[----:B------:R-:W-:Y:S02]  /*12b0*/  IMAD R11, R11, R22, -0x19ab949c ;  /* 0xe6546b640b0b7424 */ /* 0x000fe400078e0216 */
[C---:B------:R-:W-:Y:S02]  /*12c0*/  IMAD R15, R13.reuse, -0x3361d2af, RZ ;  /* 0xcc9e2d510d0f7824 */ /* 0x040fe400078e02ff */
        /* <DEDUP_REMOVED lines=17> */
[----:B------:R-:W-:Y:S01]  /*13e0*/  IMAD R44, R44, 0x1b873593, RZ ;  /* 0x1b8735932c2c7824 */ /* 0x000fe200078e02ff */
[----:B------:R-:W-:Y:S01]  /*13f0*/  SHF.R.U64 R15, R3, 0x19, R2 ;  /* 0x00000019030f7819 */ /* 0x000fe20000001202 */
[----:B------:R-:W-:Y:S01]  /*1400*/  IMAD R46, R46, 0x1b873593, RZ ;  /* 0x1b8735932e2e7824 */ /* 0x000fe200078e02ff */
[----:B------:R-:W-:Y:S01]  /*1410*/  LOP3.LUT R11, R40, R11, RZ, 0x3c, !PT ;  /* 0x0000000b280b7212 */ /* 0x000fe200078e3cff */
[----:B------:R-:W-:-:S02]  /*1420*/  IMAD R48, R13, -0x3361d2af, RZ ;  /* 0xcc9e2d510d307824 */ /* 0x000fc400078e02ff */
[----:B------:R-:W-:Y:S01]  /*1430*/  IMAD R13, R13, 0x16a88000, RZ ;  /* 0x16a880000d0d7824 */ /* 0x000fe200078e02ff */
[----:B------:R-:W-:-:S04]  /*1440*/  SHF.L.W.U32.HI R11, R11, 0xd, R11 ;  /* 0x0000000d0b0b7819 */ /* 0x000fc80000010e0b */
[----:B------:R-:W-:Y:S01]  /*1450*/  LEA.HI R48, R48, R13, RZ, 0xf ;  /* 0x0000000d30307211 */ /* 0x000fe200078f78ff */
[----:B------:R-:W-:Y:S01]  /*1460*/  IMAD R11, R11, R22, -0x19ab949c ;  /* 0xe6546b640b0b7424 */ /* 0x000fe200078e0216 */
[----:B------:R-:W-:-:S03]  /*1470*/  LOP3.LUT R13, R15, 0xff, RZ, 0xc0, !PT ;  /* 0x000000ff0f0d7812 */ /* 0x000fc600078ec0ff */
[----:B------:R-:W-:Y:S01]  /*1480*/  IMAD R48, R48, 0x1b873593, RZ ;  /* 0x1b87359330307824 */ /* 0x000fe200078e02ff */
[----:B------:R-:W-:Y:S01]  /*1490*/  LOP3.LUT R11, R42, R11, RZ, 0x3c, !PT ;  /* 0x0000000b2a0b7212 */ /* 0x000fe200078e3cff */
[C---:B------:R-:W-:Y:S02]  /*14a0*/  IMAD R49, R13.reuse, -0x3361d2af, RZ ;  /* 0xcc9e2d510d317824 */ /* 0x040fe400078e02ff */
[----:B------:R-:W-:Y:S01]  /*14b0*/  IMAD R50, R13, 0x16a88000, RZ ;  /* 0x16a880000d327824 */ /* 0x000fe200078e02ff */
[----:B------:R-:W-:Y:S02]  /*14c0*/  SHF.L.W.U32.HI R11, R11, 0xd, R11 ;  /* 0x0000000d0b0b7819 */ /* 0x000fe40000010e0b */
[----:B------:R-:W-:Y:S02]  /*14d0*/  SHF.R.U32.HI R13, RZ, 0x1, R2 ;  /* 0x00000001ff0d7819 */ /* 0x000fe40000011602 */
[----:B------:R-:W-:Y:S01]  /*14e0*/  LEA.HI R49, R49, R50, RZ, 0xf ;  /* 0x0000003231317211 */ /* 0x000fe200078f78ff */
[----:B------:R-:W-:Y:S01]  /*14f0*/  IMAD R11, R11, R22, -0x19ab949c ;  /* 0xe6546b640b0b7424 */ /* 0x000fe200078e0216 */
[----:B------:R-:W-:-:S03]  /*1500*/  LOP3.LUT R52, R13, 0xff, RZ, 0xc0, !PT ;  /* 0x000000ff0d347812 */ /* 0x000fc600078ec0ff */
[----:B------:R-:W-:Y:S01]  /*1510*/  IMAD R49, R49, 0x1b873593, RZ ;  /* 0x1b87359331317824 */ /* 0x000fe200078e02ff */
[----:B------:R-:W-:Y:S01]  /*1520*/  LOP3.LUT R11, R44, R11, RZ, 0x3c, !PT ;  /* 0x0000000b2c0b7212 */ /* 0x000fe200078e3cff */
[C---:B------:R-:W-:Y:S02]  /*1530*/  IMAD R53, R52.reuse, -0x3361d2af, RZ ;  /* 0xcc9e2d5134357824 */ /* 0x040fe400078e02ff */
[----:B------:R-:W-:Y:S01]  /*1540*/  IMAD R52, R52, 0x16a88000, RZ ;  /* 0x16a8800034347824 */ /* 0x000fe200078e02ff */
[----:B------:R-:W-:-:S04]  /*1550*/  SHF.L.W.U32.HI R11, R11, 0xd, R11 ;  /* 0x0000000d0b0b7819 */ /* 0x000fc80000010e0b */
[----:B------:R-:W-:Y:S01]  /*1560*/  LEA.HI R52, R53, R52, RZ, 0xf ;  /* 0x0000003435347211 */ /* 0x000fe200078f78ff */
[----:B------:R-:W-:-:S05]  /*1570*/  IMAD R11, R11, R22, -0x19ab949c ;  /* 0xe6546b640b0b7424 */ /* 0x000fca00078e0216 */
[----:B------:R-:W-:-:S04]  /*1580*/  LOP3.LUT R11, R46, R11, RZ, 0x3c, !PT ;  /* 0x0000000b2e0b7212 */ /* 0x000fc800078e3cff */
[----:B------:R-:W-:-:S05]  /*1590*/  SHF.L.W.U32.HI R11, R11, 0xd, R11 ;  /* 0x0000000d0b0b7819 */ /* 0x000fca0000010e0b */
[----:B------:R-:W-:-:S05]  /*15a0*/  IMAD R11, R11, R22, -0x19ab949c ;  /* 0xe6546b640b0b7424 */ /* 0x000fca00078e0216 */
[----:B------:R-:W-:-:S04]  /*15b0*/  LOP3.LUT R11, R48, R11, RZ, 0x3c, !PT ;  /* 0x0000000b300b7212 */ /* 0x000fc800078e3cff */
[----:B------:R-:W-:-:S05]  /*15c0*/  SHF.L.W.U32.HI R11, R11, 0xd, R11 ;  /* 0x0000000d0b0b7819 */ /* 0x000fca0000010e0b */
[----:B------:R-:W-:Y:S01]  /*15d0*/  IMAD R50, R11, R22, -0x19ab949c ;  /* 0xe6546b640b327424 */ /* 0x000fe200078e0216 */
[----:B------:R-:W-:-:S04]  /*15e0*/  SHF.R.U64 R11, R3, 0xc, R2 ;  /* 0x0000000c030b7819 */ /* 0x000fc80000001202 */
[----:B------:R-:W-:Y:S02]  /*15f0*/  LOP3.LUT R50, R49, R50, RZ, 0x3c, !PT ;  /* 0x0000003231327212 */ /* 0x000fe400078e3cff */
[----:B------:R-:W-:Y:S02]  /*1600*/  LOP3.LUT R54, R11, 0xff, RZ, 0xc0, !PT ;  /* 0x000000ff0b367812 */ /* 0x000fe400078ec0ff */
[----:B------:R-:W-:Y:S01]  /*1610*/  SHF.L.W.U32.HI R53, R50, 0xd, R50 ;  /* 0x0000000d32357819 */ /* 0x000fe20000010e32 */
[----:B------:R-:W-:Y:S02]  /*1620*/  IMAD R50, R52, 0x1b873593, RZ ;  /* 0x1b87359334327824 */ /* 0x000fe400078e02ff */
[C---:B------:R-:W-:Y:S02]  /*1630*/  IMAD R55, R54.reuse, -0x3361d2af, RZ ;  /* 0xcc9e2d5136377824 */ /* 0x040fe400078e02ff */
[----:B------:R-:W-:Y:S02]  /*1640*/  IMAD R53, R53, R22, -0x19ab949c ;  /* 0xe6546b6435357424 */ /* 0x000fe400078e0216 */
[----:B------:R-:W-:-:S03]  /*1650*/  IMAD R54, R54, 0x16a88000, RZ ;  /* 0x16a8800036367824 */ /* 0x000fc600078e02ff */
[----:B------:R-:W-:Y:S02]  /*1660*/  LOP3.LUT R53, R50, R53, RZ, 0x3c, !PT ;  /* 0x0000003532357212 */ /* 0x000fe400078e3cff */
[----:B------:R-:W-:Y:S02]  /*1670*/  LEA.HI R52, R55, R54, RZ, 0xf ;  /* 0x0000003637347211 */ /* 0x000fe400078f78ff */
[----:B------:R-:W-:Y:S02]  /*1680*/  SHF.R.U32.HI R54, RZ, 0x14, R3 ;  /* 0x00000014ff367819 */ /* 0x000fe40000011603 */
[----:B------:R-:W-:Y:S01]  /*1690*/  SHF.L.W.U32.HI R53, R53, 0xd, R53 ;  /* 0x0000000d35357819 */ /* 0x000fe20000010e35 */
[----:B------:R-:W-:Y:S01]  /*16a0*/  IMAD R52, R52, 0x1b873593, RZ ;  /* 0x1b87359334347824 */ /* 0x000fe200078e02ff */
[----:B------:R-:W-:Y:S02]  /*16b0*/  LOP3.LUT R54, R54, 0xff, RZ, 0xc0, !PT ;  /* 0x000000ff36367812 */ /* 0x000fe400078ec0ff */
[--C-:B------:R-:W-:Y:S01]  /*16c0*/  SHF.R.U64 R55, R3, 0x1c, R2.reuse ;  /* 0x0000001c03377819 */ /* 0x100fe20000001202 */
[----:B------:R-:W-:Y:S01]  /*16d0*/  IMAD R53, R53, R22, -0x19ab949c ;  /* 0xe6546b6435357424 */ /* 0x000fe200078e0216 */
[----:B------:R-:W-:Y:S01]  /*16e0*/  SHF.R.U32.HI R2, RZ, 0x4, R2 ;  /* 0x00000004ff027819 */ /* 0x000fe20000011602 */
[C---:B------:R-:W-:Y:S01]  /*16f0*/  IMAD R3, R54.reuse, -0x3361d2af, RZ ;  /* 0xcc9e2d5136037824 */ /* 0x040fe200078e02ff */
[----:B------:R-:W-:Y:S01]  /*1700*/  LOP3.LUT R55, R55, 0xff, RZ, 0xc0, !PT ;  /* 0x000000ff37377812 */ /* 0x000fe200078ec0ff */
[----:B------:R-:W-:Y:S01]  /*1710*/  IMAD R54, R54, 0x16a88000, RZ ;  /* 0x16a8800036367824 */ /* 0x000fe200078e02ff */
[----:B------:R-:W-:-:S02]  /*1720*/  LOP3.LUT R53, R52, R53, RZ, 0x3c, !PT ;  /* 0x0000003534357212 */ /* 0x000fc400078e3cff */
[----:B------:R-:W-:Y:S01]  /*1730*/  LOP3.LUT R2, R2, 0xff, RZ, 0xc0, !PT ;  /* 0x000000ff02027812 */ /* 0x000fe200078ec0ff */
[----:B------:R-:W-:Y:S01]  /*1740*/  IMAD R56, R55, -0x3361d2af, RZ ;  /* 0xcc9e2d5137387824 */ /* 0x000fe200078e02ff */
[----:B------:R-:W-:Y:S01]  /*1750*/  LEA.HI R54, R3, R54, RZ, 0xf ;  /* 0x0000003603367211 */ /* 0x000fe200078f78ff */
[----:B------:R-:W-:Y:S01]  /*1760*/  IMAD R55, R55, 0x16a88000, RZ ;  /* 0x16a8800037377824 */ /* 0x000fe200078e02ff */
[----:B------:R-:W-:-:S03]  /*1770*/  SHF.L.W.U32.HI R3, R53, 0xd, R53 ;  /* 0x0000000d35037819 */ /* 0x000fc60000010e35 */
[----:B------:R-:W-:Y:S01]  /*1780*/  IMAD R53, R54, 0x1b873593, RZ ;  /* 0x1b87359336357824 */ /* 0x000fe200078e02ff */
[----:B------:R-:W-:Y:S01]  /*1790*/  LEA.HI R55, R56, R55, RZ, 0xf ;  /* 0x0000003738377211 */ /* 0x000fe200078f78ff */
[----:B------:R-:W-:-:S05]  /*17a0*/  IMAD R54, R3, R22, -0x19ab949c ;  /* 0xe6546b6403367424 */ /* 0x000fca00078e0216 */
[----:B------:R-:W-:-:S04]  /*17b0*/  LOP3.LUT R54, R53, R54, RZ, 0x3c, !PT ;  /* 0x0000003635367212 */ /* 0x000fc800078e3cff */
[----:B------:R-:W-:Y:S01]  /*17c0*/  SHF.L.W.U32.HI R3, R54, 0xd, R54 ;  /* 0x0000000d36037819 */ /* 0x000fe20000010e36 */
[----:B------:R-:W-:Y:S02]  /*17d0*/  IMAD R54, R55, 0x1b873593, RZ ;  /* 0x1b87359337367824 */ /* 0x000fe400078e02ff */
[C---:B------:R-:W-:Y:S02]  /*17e0*/  IMAD R55, R2.reuse, -0x3361d2af, RZ ;  /* 0xcc9e2d5102377824 */ /* 0x040fe400078e02ff */
[----:B------:R-:W-:Y:S02]  /*17f0*/  IMAD R3, R3, R22, -0x19ab949c ;  /* 0xe6546b6403037424 */ /* 0x000fe400078e0216 */
[----:B------:R-:W-:-:S03]  /*1800*/  IMAD R2, R2, 0x16a88000, RZ ;  /* 0x16a8800002027824 */ /* 0x000fc600078e02ff */
[----:B------:R-:W-:Y:S02]  /*1810*/  LOP3.LUT R3, R54, R3, RZ, 0x3c, !PT ;  /* 0x0000000336037212 */ /* 0x000fe400078e3cff */
[----:B------:R-:W-:Y:S02]  /*1820*/  LEA.HI R55, R55, R2, RZ, 0xf ;  /* 0x0000000237377211 */ /* 0x000fe400078f78ff */
[----:B------:R-:W-:-:S03]  /*1830*/  SHF.L.W.U32.HI R3, R3, 0xd, R3 ;  /* 0x0000000d03037819 */ /* 0x000fc60000010e03 */
[----:B------:R-:W-:Y:S02]  /*1840*/  IMAD R55, R55, 0x1b873593, RZ ;  /* 0x1b87359337377824 */ /* 0x000fe400078e02ff */
[----:B------:R-:W-:-:S05]  /*1850*/  IMAD R2, R3, R22, -0x19ab949c ;  /* 0xe6546b6403027424 */ /* 0x000fca00078e0216 */
[----:B------:R-:W-:-:S04]  /*1860*/  LOP3.LUT R2, R55, R2, RZ, 0x3c, !PT ;  /* 0x0000000237027212 */ /* 0x000fc800078e3cff */
[----:B------:R-:W-:-:S05]  /*1870*/  SHF.L.W.U32.HI R3, R2, 0xd, R2 ;  /* 0x0000000d02037819 */ /* 0x000fca0000010e02 */
[----:B------:R-:W-:-:S05]  /*1880*/  IMAD R3, R3, R22, -0x19ab949c ;  /* 0xe6546b6403037424 */ /* 0x000fca00078e0216 */
[----:B------:R-:W-:-:S04]  /*1890*/  SHF.R.U32.HI R2, RZ, 0x10, R3 ;  /* 0x00000010ff027819 */ /* 0x000fc80000011603 */
[----:B------:R-:W-:-:S05]  /*18a0*/  LOP3.LUT R2, R3, 0x14, R2, 0x96, !PT ;  /* 0x0000001403027812 */ /* 0x000fca00078e9602 */
[----:B------:R-:W-:-:S05]  /*18b0*/  IMAD R2, R2, -0x7a143595, RZ ;  /* 0x85ebca6b02027824 */ /* 0x000fca00078e02ff */
[----:B------:R-:W-:-:S04]  /*18c0*/  SHF.R.U32.HI R3, RZ, 0xd, R2 ;  /* 0x0000000dff037819 */ /* 0x000fc80000011602 */
[----:B------:R-:W-:-:S05]  /*18d0*/  LOP3.LUT R3, R3, R2, RZ, 0x3c, !PT ;  /* 0x0000000203037212 */ /* 0x000fca00078e3cff */
[----:B------:R-:W-:-:S05]  /*18e0*/  IMAD R3, R3, -0x3d4d51cb, RZ ;  /* 0xc2b2ae3503037824 */ /* 0x000fca00078e02ff */
[----:B------:R-:W-:-:S04]  /*18f0*/  SHF.R.U32.HI R2, RZ, 0x10, R3 ;  /* 0x00000010ff027819 */ /* 0x000fc80000011603 */
[----:B------:R-:W-:-:S04]  /*1900*/  LOP3.LUT R56, R2, R3, RZ, 0x3c, !PT ;  /* 0x0000000302387212 */ /* 0x000fc800078e3cff */
[----:B------:R-:W-:-:S04]  /*1910*/  SHF.R.U32.HI R2, RZ, 0x3, R56 ;  /* 0x00000003ff027819 */ /* 0x000fc80000011638 */
[----:B------:R-:W-:-:S04]  /*1920*/  LOP3.LUT R2, R2, 0x1ffffc, RZ, 0xc0, !PT ;  /* 0x001ffffc02027812 */ /* 0x000fc800078ec0ff */
[----:B-1----:R-:W-:-:S05]  /*1930*/  IADD3 R2, P0, PT, R2, UR8, RZ ;  /* 0x0000000802027c10 */ /* 0x002fca000ff1e0ff */
[----:B------:R-:W-:-:S06]  /*1940*/  IMAD.X R3, RZ, RZ, UR9, P0 ;  /* 0x00000009ff037e24 */ /* 0x000fcc00080e06ff */
[----:B0-----:R-:W5:Y:S01]  /*1950*/  LDG.E.CONSTANT R3, desc[UR4][R2.64] ;  /* 0x0000000402037981 */ /* 0x001f62000c1e9900 */
[----:B------:R-:W-:Y:S01]  /*1960*/  BSSY.RECONVERGENT B0, `(.L_x_4) ;  /* 0x000008d000007945 */ /* 0x000fe20003800200 */
[----:B-----5:R-:W-:-:S04]  /*1970*/  SHF.R.W.U32.HI R56, RZ, R56, R3 ;  /* 0x00000038ff387219 */ /* 0x020fc80000011e03 */
[----:B------:R-:W-:-:S04]  /*1980*/  LOP3.LUT R56, R56, 0x1, RZ, 0xc0, !PT ;  /* 0x0000000138387812 */ /* 0x000fc800078ec0ff */
[----:B------:R-:W-:-:S13]  /*1990*/  ISETP.NE.U32.AND P0, PT, R56, 0x1, PT ;  /* 0x000000013800780c */ /* 0x000fda0003f05070 */
[----:B------:R-:W-:Y:S05]  /*19a0*/  @P0 BRA `(.L_x_5) ;  /* 0x0000000800200947 */ /* 0x000fea0003800000 */
[----:B------:R-:W-:-:S04]  /*19b0*/  LOP3.LUT R3, R20, 0x64, RZ, 0x3c, !PT ;  /* 0x0000006414037812 */ /* 0x000fc800078e3cff */
[----:B------:R-:W-:-:S05]  /*19c0*/  SHF.L.W.U32.HI R3, R20, 0xd, R3 ;  /* 0x0000000d14037819 */ /* 0x000fca0000010e03 */
[----:B------:R-:W-:-:S05]  /*19d0*/  IMAD R3, R3, R22, -0x19ab949c ;  /* 0xe6546b6403037424 */ /* 0x000fca00078e0216 */
[----:B------:R-:W-:-:S04]  /*19e0*/  LOP3.LUT R3, R24, R3, RZ, 0x3c, !PT ;  /* 0x0000000318037212 */ /* 0x000fc800078e3cff */
        /* <DEDUP_REMOVED lines=66> */
[----:B------:R-:W-:-:S05]  /*1e10*/  IADD3 R2, P0, PT, R2, UR8, RZ ;  /* 0x0000000802027c10 */ /* 0x000fca000ff1e0ff */
[----:B------:R-:W-:-:S06]  /*1e20*/  IMAD.X R3, RZ, RZ, UR9, P0 ;  /* 0x00000009ff037e24 */ /* 0x000fcc00080e06ff */
[----:B------:R-:W5:Y:S02]  /*1e30*/  LDG.E.CONSTANT R3, desc[UR4][R2.64] ;  /* 0x0000000402037981 */ /* 0x000f64000c1e9900 */
[----:B-----5:R-:W-:-:S04]  /*1e40*/  SHF.R.W.U32.HI R20, RZ, R20, R3 ;  /* 0x00000014ff147219 */ /* 0x020fc80000011e03 */
[----:B------:R-:W-:-:S04]  /*1e50*/  LOP3.LUT R20, R20, 0x1, RZ, 0xc0, !PT ;  /* 0x0000000114147812 */ /* 0x000fc800078ec0ff */
[----:B------:R-:W-:-:S13]  /*1e60*/  ISETP.NE.U32.AND P0, PT, R20, 0x1, PT ;  /* 0x000000011400780c */ /* 0x000fda0003f05070 */
[----:B------:R-:W-:Y:S05]  /*1e70*/  @P0 BRA `(.L_x_5) ;  /* 0x0000000000ec0947 */ /* 0x000fea0003800000 */
[----:B------:R-:W0:Y:S01]  /*1e80*/  S2R R49, SR_LANEID ;  /* 0x0000000000317919 */ /* 0x000e220000000000 */
[----:B------:R-:W-:Y:S01]  /*1e90*/  VOTEU.ANY UR6, UPT, PT ;  /* 0x0000000000067886 */ /* 0x000fe200038e0100 */
[----:B------:R-:W1:Y:S01]  /*1ea0*/  LDC.64 R2, c[0x0][0x390] ;  /* 0x0000e400ff027b82 */ /* 0x000e620000000a00 */
[----:B------:R-:W0:Y:S08]  /*1eb0*/  FLO.U32 R20, UR6 ;  /* 0x0000000600147d00 */ /* 0x000e3000080e0000 */
[----:B------:R-:W1:Y:S01]  /*1ec0*/  POPC R53, UR6 ;  /* 0x0000000600357d09 */ /* 0x000e620008000000 */
[----:B0-----:R-:W-:-:S13]  /*1ed0*/  ISETP.EQ.U32.AND P0, PT, R20, R49, PT ;  /* 0x000000311400720c */ /* 0x001fda0003f02070 */
[----:B-1----:R-:W5:Y:S01]  /*1ee0*/  @P0 ATOMG.E.ADD.STRONG.GPU PT, R3, desc[UR4][R2.64], R53 ;  /* 0x80000035020309a8 */ /* 0x002f6200081ef104 */
[----:B------:R-:W0:Y:S02]  /*1ef0*/  S2R R22, SR_LTMASK ;  /* 0x0000000000167919 */ /* 0x000e240000003900 */
[----:B0-----:R-:W-:-:S06]  /*1f00*/  LOP3.LUT R22, R22, UR6, RZ, 0xc0, !PT ;  /* 0x0000000616167c12 */ /* 0x001fcc000f8ec0ff */
[----:B------:R-:W0:Y:S01]  /*1f10*/  POPC R22, R22 ;  /* 0x0000001600167309 */ /* 0x000e220000000000 */
[----:B-----5:R-:W0:Y:S02]  /*1f20*/  SHFL.IDX PT, R49, R3, R20, 0x1f ;  /* 0x00001f1403317589 */ /* 0x020e2400000e0000 */
[----:B0-----:R-:W-:-:S05]  /*1f30*/  IMAD.IADD R49, R49, 0x1, R22 ;  /* 0x0000000131317824 */ /* 0x001fca00078e0216 */
[----:B------:R-:W-:-:S13]  /*1f40*/  ISETP.GT.AND P0, PT, R49, 0xff, PT ;  /* 0x000000ff3100780c */ /* 0x000fda0003f04270 */
[----:B------:R-:W-:Y:S05]  /*1f50*/  @P0 BRA `(.L_x_5) ;  /* 0x0000000000b40947 */ /* 0x000fea0003800000 */
[----:B------:R-:W0:Y:S02]  /*1f60*/  LDC.64 R2, c[0x0][0x388] ;  /* 0x0000e200ff027b82 */ /* 0x000e240000000a00 */
[----:B0-----:R-:W-:-:S05]  /*1f70*/  IMAD.WIDE R2, R49, 0x2c, R2 ;  /* 0x0000002c31027825 */ /* 0x001fca00078e0202 */
[----:B------:R0:W-:Y:S04]  /*1f80*/  STG.E.U8 desc[UR4][R2.64+0xc], R35 ;  /* 0x00000c2302007986 */ /* 0x0001e8000c101104 */
[----:B------:R1:W-:Y:S04]  /*1f90*/  STG.E.U8 desc[UR4][R2.64+0xf], R29 ;  /* 0x00000f1d02007986 */ /* 0x0003e8000c101104 */
[----:B------:R5:W-:Y:S01]  /*1fa0*/  STG.E.U8 desc[UR4][R2.64+0xe], R31 ;  /* 0x00000e1f02007986 */ /* 0x000be2000c101104 */
[----:B0-----:R-:W0:Y:S03]  /*1fb0*/  LDC R35, c[0x0][0x3a8] ;  /* 0x0000ea00ff237b82 */ /* 0x001e260000000800 */
[----:B------:R2:W-:Y:S01]  /*1fc0*/  STG.E.U8 desc[UR4][R2.64+0xd], R33 ;  /* 0x00000d2102007986 */ /* 0x0005e2000c101104 */
[----:B-1----:R-:W-:-:S03]  /*1fd0*/  SHF.R.U32.HI R29, RZ, 0x18, R11 ;  /* 0x00000018ff1d7819 */ /* 0x002fc6000001160b */
[----:B------:R1:W-:Y:S01]  /*1fe0*/  STG.E.U8 desc[UR4][R2.64+0x13], R21 ;  /* 0x0000131502007986 */ /* 0x0003e2000c101104 */
[----:B-----5:R-:W-:-:S03]  /*1ff0*/  SHF.R.U32.HI R31, RZ, 0x10, R11 ;  /* 0x00000010ff1f7819 */ /* 0x020fc6000001160b */
[----:B------:R5:W-:Y:S04]  /*2000*/  STG.E.U8 desc[UR4][R2.64+0x12], R23 ;  /* 0x0000121702007986 */ /* 0x000be8000c101104 */
[----:B------:R3:W-:Y:S01]  /*2010*/  STG.E.U8 desc[UR4][R2.64+0x11], R25 ;  /* 0x0000111902007986 */ /* 0x0007e2000c101104 */
[----:B--2---:R-:W-:-:S03]  /*2020*/  SHF.R.U32.HI R33, RZ, 0x18, R9 ;  /* 0x00000018ff217819 */ /* 0x004fc60000011609 */
[----:B------:R2:W-:Y:S01]  /*2030*/  STG.E.U8 desc[UR4][R2.64+0x17], R13 ;  /* 0x0000170d02007986 */ /* 0x0005e2000c101104 */
[----:B-1----:R-:W-:-:S03]  /*2040*/  SHF.R.U32.HI R21, RZ, 0x8, R11 ;  /* 0x00000008ff157819 */ /* 0x002fc6000001160b */
[----:B------:R1:W-:Y:S01]  /*2050*/  STG.E.U8 desc[UR4][R2.64+0x16], R15 ;  /* 0x0000160f02007986 */ /* 0x0003e2000c101104 */
[----:B-----5:R-:W-:-:S03]  /*2060*/  SHF.R.U32.HI R23, RZ, 0x8, R9 ;  /* 0x00000008ff177819 */ /* 0x020fc60000011609 */
[----:B------:R5:W-:Y:S01]  /*2070*/  STG.E.U8 desc[UR4][R2.64+0x15], R17 ;  /* 0x0000151102007986 */ /* 0x000be2000c101104 */
[----:B---3--:R-:W-:-:S03]  /*2080*/  SHF.R.U32.HI R25, RZ, 0x10, R9 ;  /* 0x00000010ff197819 */ /* 0x008fc60000011609 */
[----:B------:R3:W-:Y:S01]  /*2090*/  STG.E.U8 desc[UR4][R2.64+0x14], R19 ;  /* 0x0000141302007986 */ /* 0x0007e2000c101104 */
[----:B--2---:R-:W-:Y:S01]  /*20a0*/  VIADD R13, R51, 0x200 ;  /* 0x00000200330d7836 */ /* 0x004fe20000000000 */
[C-C-:B-1----:R-:W-:Y:S02]  /*20b0*/  SHF.R.U64 R15, R0.reuse, 0x8, R9.reuse ;  /* 0x00000008000f7819 */ /* 0x142fe40000001209 */
[----:B------:R1:W-:Y:S01]  /*20c0*/  STG.E.U8 desc[UR4][R2.64+0xb], R37 ;  /* 0x00000b2502007986 */ /* 0x0003e2000c101104 */
[----:B-----5:R-:W-:-:S03]  /*20d0*/  SHF.R.U64 R17, R0, 0x10, R9 ;  /* 0x0000001000117819 */ /* 0x020fc60000001209 */
[----:B------:R1:W-:Y:S01]  /*20e0*/  STG.E.U8 desc[UR4][R2.64+0xa], R39 ;  /* 0x00000a2702007986 */ /* 0x0003e2000c101104 */
[----:B---3--:R-:W-:-:S03]  /*20f0*/  SHF.R.U64 R19, R0, 0x18, R9 ;  /* 0x0000001800137819 */ /* 0x008fc60000001209 */
[----:B------:R1:W-:Y:S04]  /*2100*/  STG.E.U8 desc[UR4][R2.64+0x9], R41 ;  /* 0x0000092902007986 */ /* 0x0003e8000c101104 */
        /* <DEDUP_REMOVED lines=12> */
[----:B------:R1:W-:Y:S04]  /*21d0*/  STG.E desc[UR4][R2.64+0x20], R13 ;  /* 0x0000200d02007986 */ /* 0x0003e8000c101904 */
[----:B------:R1:W-:Y:S04]  /*21e0*/  STG.E.U8 desc[UR4][R2.64+0x4], R9 ;  /* 0x0000040902007986 */ /* 0x0003e8000c101104 */
[----:B------:R1:W-:Y:S04]  /*21f0*/  STG.E.U8 desc[UR4][R2.64], R0 ;  /* 0x0000000002007986 */ /* 0x0003e8000c101104 */
[----:B------:R1:W-:Y:S04]  /*2200*/  STG.E desc[UR4][R2.64+0x1c], R7 ;  /* 0x00001c0702007986 */ /* 0x0003e8000c101904 */
[----:B------:R1:W-:Y:S04]  /*2210*/  STG.E desc[UR4][R2.64+0x24], R5 ;  /* 0x0000240502007986 */ /* 0x0003e8000c101904 */
[----:B0-----:R1:W-:Y:S02]  /*2220*/  STG.E desc[UR4][R2.64+0x28], R35 ;  /* 0x0000282302007986 */ /* 0x0013e4000c101904 */
.L_x_5:
[----:B--234-:R-:W-:Y:S05]  /*2230*/  BSYNC.RECONVERGENT B0 ;  /* 0x0000000000007941 */ /* 0x01cfea0003800200 */
.L_x_4:
[----:B-1----:R-:W-:Y:S01]  /*2240*/  IADD3 R19, P1, PT, R16, UR12, RZ ;  /* 0x0000000c10137c10 */ /* 0x002fe2000ff3e0ff */
[----:B------:R-:W-:-:S03]  /*2250*/  VIADD R51, R51, 0x1 ;  /* 0x0000000133337836 */ /* 0x000fc60000000000 */
[----:B------:R-:W-:Y:S02]  /*2260*/  ISETP.GE.U32.AND P0, PT, R19, R16, PT ;  /* 0x000000101300720c */ /* 0x000fe40003f06070 */
[----:B------:R-:W-:-:S04]  /*2270*/  IADD3.X R21, PT, PT, R14, UR13, RZ, P1, !PT ;  /* 0x0000000d0e157c10 */ /* 0x000fc80008ffe4ff */
[----:B------:R-:W-:-:S04]  /*2280*/  ISETP.GE.U32.AND.EX P0, PT, R21, R14, PT, P0 ;  /* 0x0000000e1500720c */ /* 0x000fc80003f06100 */
[----:B------:R-:W-:Y:S02]  /*2290*/  SEL R15, RZ, 0x1, P0 ;  /* 0x00000001ff0f7807 */ /* 0x000fe40000000000 */
[----:B------:R-:W-:Y:S01]  /*22a0*/  ISETP.GE.U32.AND P0, PT, R19, R16, PT ;  /* 0x000000101300720c */ /* 0x000fe20003f06070 */
[----:B------:R-:W-:Y:S01]  /*22b0*/  IMAD.MOV.U32 R16, RZ, RZ, R19 ;  /* 0x000000ffff107224 */ /* 0x000fe200078e0013 */
[----:B------:R-:W-:Y:S02]  /*22c0*/  IADD3 R15, P2, P3, R4, UR14, R15 ;  /* 0x0000000e040f7c10 */ /* 0x000fe4000fb5e00f */
[----:B------:R-:W-:Y:S01]  /*22d0*/  ISETP.GE.U32.AND.EX P0, PT, R21, R14, PT, P0 ;  /* 0x0000000e1500720c */ /* 0x000fe20003f06100 */
[----:B------:R-:W-:Y:S01]  /*22e0*/  IMAD.MOV.U32 R14, RZ, RZ, R21 ;  /* 0x000000ffff0e7224 */ /* 0x000fe200078e0015 */
[----:B------:R-:W-:Y:S02]  /*22f0*/  ISETP.NE.U32.AND P1, PT, R15, R4, PT ;  /* 0x000000040f00720c */ /* 0x000fe40003f25070 */
[----:B------:R-:W-:-:S02]  /*2300*/  IADD3.X R17, PT, PT, R10, UR15, RZ, P2, P3 ;  /* 0x0000000f0a117c10 */ /* 0x000fc400097e64ff */
[----:B------:R-:W-:Y:S01]  /*2310*/  ISETP.GE.U32.AND P3, PT, R15, R4, PT ;  /* 0x000000040f00720c */ /* 0x000fe20003f66070 */
[----:B------:R-:W-:Y:S01]  /*2320*/  IMAD.MOV.U32 R4, RZ, RZ, R15 ;  /* 0x000000ffff047224 */ /* 0x000fe200078e000f */
[CC--:B------:R-:W-:Y:S02]  /*2330*/  ISETP.NE.AND.EX P2, PT, R17.reuse, R10.reuse, PT, P1 ;  /* 0x0000000a1100720c */ /* 0x0c0fe40003f45310 */
[----:B------:R-:W-:Y:S01]  /*2340*/  ISETP.GE.U32.AND.EX P1, PT, R17, R10, PT, P3 ;  /* 0x0000000a1100720c */ /* 0x000fe20003f26130 */
[----:B------:R-:W-:Y:S01]  /*2350*/  IMAD.MOV.U32 R10, RZ, RZ, R17 ;  /* 0x000000ffff0a7224 */ /* 0x000fe200078e0011 */
[----:B------:R-:W-:Y:S02]  /*2360*/  SEL R2, RZ, 0xffffffff, P2 ;  /* 0xffffffffff027807 */ /* 0x000fe40001000000 */
[----:B------:R-:W-:-:S04]  /*2370*/  @P0 SEL R2, RZ, 0xffffffff, P1 ;  /* 0xffffffffff020807 */ /* 0x000fc80000800000 */
[----:B------:R-:W-:-:S04]  /*2380*/  LOP3.LUT R2, R2, 0x1, RZ, 0xc0, !PT ;  /* 0x0000000102027812 */ /* 0x000fc800078ec0ff */
[----:B------:R-:W-:-:S04]  /*2390*/  ISETP.EQ.U32.OR P0, PT, R2, 0x1, !P1 ;  /* 0x000000010200780c */ /* 0x000fc80004f02470 */
[----:B------:R-:W-:-:S04]  /*23a0*/  SEL R11, RZ, 0x1, !P0 ;  /* 0x00000001ff0b7807 */ /* 0x000fc80004000000 */
[----:B------:R-:W-:-:S04]  /*23b0*/  IADD3 R11, P2, P3, R8, UR16, R11 ;  /* 0x00000010080b7c10 */ /* 0x000fc8000fb5e00b */
[CC--:B------:R-:W-:Y:S02]  /*23c0*/  ISETP.GE.U32.AND P1, PT, R11.reuse, R8.reuse, PT ;  /* 0x000000080b00720c */ /* 0x0c0fe40003f26070 */
[----:B------:R-:W-:Y:S02]  /*23d0*/  IADD3.X R13, PT, PT, R18, UR17, RZ, P2, P3 ;  /* 0x00000011120d7c10 */ /* 0x000fe400097e64ff */
[----:B------:R-:W-:Y:S02]  /*23e0*/  ISETP.GE.U32.AND P3, PT, R11, R8, PT ;  /* 0x000000080b00720c */ /* 0x000fe40003f66070 */
[----:B------:R-:W-:Y:S02]  /*23f0*/  ISETP.GE.U32.AND.EX P1, PT, R13, R18, PT, P1 ;  /* 0x000000120d00720c */ /* 0x000fe40003f26110 */
[----:B------:R-:W-:Y:S01]  /*2400*/  ISETP.NE.U32.AND P2, PT, R11, R8, PT ;  /* 0x000000080b00720c */ /* 0x000fe20003f45070 */
[----:B------:R-:W-:Y:S01]  /*2410*/  IMAD.MOV.U32 R8, RZ, RZ, R11 ;  /* 0x000000ffff087224 */ /* 0x000fe200078e000b */
[----:B------:R-:W-:-:S02]  /*2420*/  ISETP.GE.U32.AND.EX P3, PT, R13, R18, PT, P3 ;  /* 0x000000120d00720c */ /* 0x000fc40003f66130 */
[----:B------:R-:W-:Y:S01]  /*2430*/  ISETP.NE.AND.EX P2, PT, R13, R18, PT, P2 ;  /* 0x000000120d00720c */ /* 0x000fe20003f45320 */
[----:B------:R-:W-:Y:S01]  /*2440*/  IMAD.MOV.U32 R18, RZ, RZ, R13 ;  /* 0x000000ffff127224 */ /* 0x000fe200078e000d */
[----:B------:R-:W-:Y:S02]  /*2450*/  SEL R2, RZ, 0xffffffff, P3 ;  /* 0xffffffffff027807 */ /* 0x000fe40001800000 */
[----:B------:R-:W-:-:S04]  /*2460*/  SEL R3, RZ, 0xffffffff, P2 ;  /* 0xffffffffff037807 */ /* 0x000fc80001000000 */
[----:B------:R-:W-:Y:S02]  /*2470*/  @P1 SEL R2, R3, R2, P0 ;  /* 0x0000000203021207 */ /* 0x000fe40000000000 */
[----:B------:R-:W-:Y:S02]  /*2480*/  IADD3 R45, P0, PT, R45, UR10, RZ ;  /* 0x0000000a2d2d7c10 */ /* 0x000fe4000ff1e0ff */
[----:B------:R-:W-:Y:S02]  /*2490*/  LOP3.LUT R3, R2, 0x1, RZ, 0xc0, !PT ;  /* 0x0000000102037812 */ /* 0x000fe400078ec0ff */
[----:B------:R-:W-:Y:S02]  /*24a0*/  IADD3.X R12, PT, PT, R12, UR11, RZ, P0, !PT ;  /* 0x0000000b0c0c7c10 */ /* 0x000fe400087fe4ff */
[----:B------:R-:W-:Y:S02]  /*24b0*/  ISETP.NE.AND P0, PT, R51, RZ, PT ;  /* 0x000000ff3300720c */ /* 0x000fe40003f05270 */
[----:B------:R-:W-:-:S04]  /*24c0*/  IADD3 R6, P1, P2, R6, UR18, R3 ;  /* 0x0000001206067c10 */ /* 0x000fc8000fa3e003 */
[----:B------:R-:W-:-:S07]  /*24d0*/  IADD3.X R47, PT, PT, R47, UR19, RZ, P1, P2 ;  /* 0x000000132f2f7c10 */ /* 0x000fce0008fe44ff */
[----:B------:R-:W-:Y:S05]  /*24e0*/  @P0 BRA `(.L_x_6) ;  /* 0xffffffe800140947 */ /* 0x000fea000383ffff */
[----:B------:R-:W-:Y:S05]  /*24f0*/  EXIT ;  /* 0x000000000000794d */ /* 0x000fea0003800000 */
.L_x_7:
[----:B------:R-:W-:-:S00]  /*2500*/  BRA `(.L_x_7) ;  /* 0xfffffffc00fc7947 */ /* 0x000fc0000383ffff */
[----:B------:R-:W-:-:S00]  /*2510*/  NOP ;  /* 0x0000000000007918 */ /* 0x000fc00000000000 */
        /* <DEDUP_REMOVED lines=14> */
.L_x_8:


//--------------------- .nv.global.init           --------------------------
	.section	.nv.global.init,"aw",@progbits
	.align	4
.nv.global.init:
	.type		mrg32k3aM1SubSeq,@object
	.size		mrg32k3aM1SubSeq,(mrg32k3aM2SubSeq - mrg32k3aM1SubSeq)
mrg32k3aM1SubSeq:
        /*0000*/ 	.byte	0x0b, 0xcc, 0xee, 0x04, 0x73, 0x29, 0x8b, 0x6f, 0xf6, 0x53, 0x03, 0xf6, 0x23, 0xf6, 0xea, 0xda
        /* <DEDUP_REMOVED lines=125> */
	.type		mrg32k3aM2SubSeq,@object
	.size		mrg32k3aM2SubSeq,(mrg32k3aM1 - mrg32k3aM2SubSeq)
mrg32k3aM2SubSeq:
        /* <DEDUP_REMOVED lines=126> */
	.type		mrg32k3aM1,@object
	.size		mrg32k3aM1,(mrg32k3aM1Seq - mrg32k3aM1)
mrg32k3aM1:
        /* <DEDUP_REMOVED lines=144> */
	.type		mrg32k3aM1Seq,@object
	.size		mrg32k3aM1Seq,(mrg32k3aM2 - mrg32k3aM1Seq)
mrg32k3aM1Seq:
        /* <DEDUP_REMOVED lines=144> */
	.type		mrg32k3aM2,@object
	.size		mrg32k3aM2,(mrg32k3aM2Seq - mrg32k3aM2)
mrg32k3aM2:
        /* <DEDUP_REMOVED lines=144> */
	.type		mrg32k3aM2Seq,@object
	.size		mrg32k3aM2Seq,(precalc_xorwow_matrix - mrg32k3aM2Seq)
mrg32k3aM2Seq:
        /* <DEDUP_REMOVED lines=144> */
	.type		precalc_xorwow_matrix,@object
	.size		precalc_xorwow_matrix,(precalc_xorwow_offset_matrix - precalc_xorwow_matrix)
precalc_xorwow_matrix:
        /* <DEDUP_REMOVED lines=6400> */
	.type		precalc_xorwow_offset_matrix,@object
	.size		precalc_xorwow_offset_matrix,(.L_1 - precalc_xorwow_offset_matrix)
precalc_xorwow_offset_matrix:
        /* <DEDUP_REMOVED lines=6400> */
.L_1:


//--------------------- .nv.shared.reserved.0     --------------------------
	.section	.nv.shared.reserved.0,"aw",@nobits
	.weak		__nv_reservedSMEM_offset_0_alias
	.size		__nv_reservedSMEM_offset_0_alias, 0, 64
	.other		__nv_reservedSMEM_offset_0_alias,@"STO_CUDA_RESERVED_SHARED STV_DEFAULT"
__nv_reservedSMEM_offset_0_alias:
	.zero		0
	.zero		64


//--------------------- .nv.constant0._Z27kernel_bruteforce_optimizedPKjP12ResultPacketPimmi --------------------------
	.section	.nv.constant0._Z27kernel_bruteforce_optimizedPKjP12ResultPacketPimmi,"a",@progbits
	.sectionflags	@""
	.align	4
.nv.constant0._Z27kernel_bruteforce_optimizedPKjP12ResultPacketPimmi:
	.zero		940


//--------------------- SYMBOLS --------------------------

	.type		.nv.reservedSmem.offset0,@object
	.size		.nv.reservedSmem.offset0,0x4
